	.target	sm_90a

	.elftype	@"ET_EXEC"


//--------------------- .note.nv.tkinfo           --------------------------
	.section	.note.nv.tkinfo,"",@"SHT_NOTE"
	.sectionflags	@"SHF_NOTE_NV_TKINFO"
	.tkinfo
        /*0018*/ 	.word	0x00000002
        /*0030*/ 	.string	""
        /*0030*/ 	.string	"ptxas"
        /*0030*/ 	.string	"Cuda compilation tools, release 13.0, V13.0.88"
        /*0030*/ 	.string	"Build cuda_13.0.r13.0/compiler.36424714_0"
        /*0030*/ 	.string	"-arch sm_90a -m 64 "



//--------------------- .note.nv.cuinfo           --------------------------
	.section	.note.nv.cuinfo,"",@"SHT_NOTE"
	.sectionflags	@"SHF_NOTE_NV_CUINFO"
        /*0018*/ 	.short	0x0002
        /*001a*/ 	.short	0x005a
        /*001c*/ 	.short	0x0082
	.zero		2


//--------------------- .nv.info                  --------------------------
	.section	.nv.info,"",@"SHT_CUDA_INFO"
	.align	4


	//----- nvinfo : EIATTR_REGCOUNT
	.align		4
        /*0000*/ 	.byte	0x04, 0x2f
        /*0002*/ 	.short	(.L_15 - .L_14)
	.align		4
.L_14:
        /*0004*/ 	.word	index@(_ZN7cutlass13device_kernelINS_4gemm6kernel13GemmUniversalIN4cute5tupleIJiiiiEEENS1_10collective13CollectiveMmaINS1_34MainloopSm90TmaGmmaWarpSpecializedILi23ENS5_IJNS4_1CILi1EEESB_SB_EEENS1_35KernelTmaWarpSpecializedCooperativeEEENS5_IJNSA_ILi128EEENSA_ILi176EEENSA_ILi32EEEEEEaNS5_IJlSB_lEEEaSJ_NS4_8TiledMMAINS4_8MMA_AtomIJNS4_4SM904GMMA26MMA_64x16x32_S32S8S8_SS_TNEEEENS4_6LayoutINS5_IJNSA_ILi2EEESB_SB_EEENS5_IJSB_NSA_ILi0EEEST_EEEEENS5_IJNS4_10UnderscoreESW_SW_EEEEENS4_13SM90_TMA_LOADENS4_14ComposedLayoutINS4_7SwizzleILi1ELi4ELi3EEENS4_18smem_ptr_flag_bitsILi8EEENSQ_INS5_IJNSA_ILi8EEESH_EEENS5_IJSH_SB_EEEEEEEvNS4_8identityESZ_S19_vS1A_EENS_8epilogue10collective6detail29Sm90TmaWarpSpecializedAdapterINS1D_15DefaultEpilogueIaSJ_SJ_NS1C_6thread17LinearCombinationIaLi1EiiLNS1H_9ScaleType4KindE0ELNS_15FloatRoundStyleE2EaEENS1_15EpilogueDefaultEEEEEvvEEEEvNT_6ParamsE)
        /*0008*/ 	.word	0x000000a8


	//----- nvinfo : EIATTR_FRAME_SIZE
	.align		4
.L_15:
        /*000c*/ 	.byte	0x04, 0x11
        /*000e*/ 	.short	(.L_17 - .L_16)
	.align		4
.L_16:
        /*0010*/ 	.word	index@(_ZN7cutlass13device_kernelINS_4gemm6kernel13GemmUniversalIN4cute5tupleIJiiiiEEENS1_10collective13CollectiveMmaINS1_34MainloopSm90TmaGmmaWarpSpecializedILi23ENS5_IJNS4_1CILi1EEESB_SB_EEENS1_35KernelTmaWarpSpecializedCooperativeEEENS5_IJNSA_ILi128EEENSA_ILi176EEENSA_ILi32EEEEEEaNS5_IJlSB_lEEEaSJ_NS4_8TiledMMAINS4_8MMA_AtomIJNS4_4SM904GMMA26MMA_64x16x32_S32S8S8_SS_TNEEEENS4_6LayoutINS5_IJNSA_ILi2EEESB_SB_EEENS5_IJSB_NSA_ILi0EEEST_EEEEENS5_IJNS4_10UnderscoreESW_SW_EEEEENS4_13SM90_TMA_LOADENS4_14ComposedLayoutINS4_7SwizzleILi1ELi4ELi3EEENS4_18smem_ptr_flag_bitsILi8EEENSQ_INS5_IJNSA_ILi8EEESH_EEENS5_IJSH_SB_EEEEEEEvNS4_8identityESZ_S19_vS1A_EENS_8epilogue10collective6detail29Sm90TmaWarpSpecializedAdapterINS1D_15DefaultEpilogueIaSJ_SJ_NS1C_6thread17LinearCombinationIaLi1EiiLNS1H_9ScaleType4KindE0ELNS_15FloatRoundStyleE2EaEENS1_15EpilogueDefaultEEEEEvvEEEEvNT_6ParamsE)
        /*0014*/ 	.word	0x00000000


	//----- nvinfo : EIATTR_MIN_STACK_SIZE
	.align		4
.L_17:
        /*0018*/ 	.byte	0x04, 0x12
        /*001a*/ 	.short	(.L_19 - .L_18)
	.align		4
.L_18:
        /*001c*/ 	.word	index@(_ZN7cutlass13device_kernelINS_4gemm6kernel13GemmUniversalIN4cute5tupleIJiiiiEEENS1_10collective13CollectiveMmaINS1_34MainloopSm90TmaGmmaWarpSpecializedILi23ENS5_IJNS4_1CILi1EEESB_SB_EEENS1_35KernelTmaWarpSpecializedCooperativeEEENS5_IJNSA_ILi128EEENSA_ILi176EEENSA_ILi32EEEEEEaNS5_IJlSB_lEEEaSJ_NS4_8TiledMMAINS4_8MMA_AtomIJNS4_4SM904GMMA26MMA_64x16x32_S32S8S8_SS_TNEEEENS4_6LayoutINS5_IJNSA_ILi2EEESB_SB_EEENS5_IJSB_NSA_ILi0EEEST_EEEEENS5_IJNS4_10UnderscoreESW_SW_EEEEENS4_13SM90_TMA_LOADENS4_14ComposedLayoutINS4_7SwizzleILi1ELi4ELi3EEENS4_18smem_ptr_flag_bitsILi8EEENSQ_INS5_IJNSA_ILi8EEESH_EEENS5_IJSH_SB_EEEEEEEvNS4_8identityESZ_S19_vS1A_EENS_8epilogue10collective6detail29Sm90TmaWarpSpecializedAdapterINS1D_15DefaultEpilogueIaSJ_SJ_NS1C_6thread17LinearCombinationIaLi1EiiLNS1H_9ScaleType4KindE0ELNS_15FloatRoundStyleE2EaEENS1_15EpilogueDefaultEEEEEvvEEEEvNT_6ParamsE)
        /*0020*/ 	.word	0x00000000
.L_19:


//--------------------- .nv.compat                --------------------------
	.section	.nv.compat,"",@"SHT_CUDA_COMPAT_INFO"
	.align	4
        /*0000*/ 	.byte	0x02, 0x09, 0x01, 0x00, 0x02, 0x02, 0x04, 0x00, 0x02, 0x05, 0x05, 0x00, 0x03, 0x07, 0x01, 0x01
        /*0010*/ 	.byte	0x02, 0x03, 0x01, 0x00, 0x02, 0x06, 0x01, 0x00, 0x04, 0x0b, 0x08, 0x00, 0x00, 0x00, 0x00, 0x00
        /*0020*/ 	.byte	0x00, 0x00, 0x00, 0x00


//--------------------- .nv.info._ZN7cutlass13device_kernelINS_4gemm6kernel13GemmUniversalIN4cute5tupleIJiiiiEEENS1_10collective13CollectiveMmaINS1_34MainloopSm90TmaGmmaWarpSpecializedILi23ENS5_IJNS4_1CILi1EEESB_SB_EEENS1_35KernelTmaWarpSpecializedCooperativeEEENS5_IJNSA_ILi128EEENSA_ILi176EEENSA_ILi32EEEEEEaNS5_IJlSB_lEEEaSJ_NS4_8TiledMMAINS4_8MMA_AtomIJNS4_4SM904GMMA26MMA_64x16x32_S32S8S8_SS_TNEEEENS4_6LayoutINS5_IJNSA_ILi2EEESB_SB_EEENS5_IJSB_NSA_ILi0EEEST_EEEEENS5_IJNS4_10UnderscoreESW_SW_EEEEENS4_13SM90_TMA_LOADENS4_14ComposedLayoutINS4_7SwizzleILi1ELi4ELi3EEENS4_18smem_ptr_flag_bitsILi8EEENSQ_INS5_IJNSA_ILi8EEESH_EEENS5_IJSH_SB_EEEEEEEvNS4_8identityESZ_S19_vS1A_EENS_8epilogue10collective6detail29Sm90TmaWarpSpecializedAdapterINS1D_15DefaultEpilogueIaSJ_SJ_NS1C_6thread17LinearCombinationIaLi1EiiLNS1H_9ScaleType4KindE0ELNS_15FloatRoundStyleE2EaEENS1_15EpilogueDefaultEEEEEvvEEEEvNT_6ParamsE --------------------------
	.section	.nv.info._ZN7cutlass13device_kernelINS_4gemm6kernel13GemmUniversalIN4cute5tupleIJiiiiEEENS1_10collective13CollectiveMmaINS1_34MainloopSm90TmaGmmaWarpSpecializedILi23ENS5_IJNS4_1CILi1EEESB_SB_EEENS1_35KernelTmaWarpSpecializedCooperativeEEENS5_IJNSA_ILi128EEENSA_ILi176EEENSA_ILi32EEEEEEaNS5_IJlSB_lEEEaSJ_NS4_8TiledMMAINS4_8MMA_AtomIJNS4_4SM904GMMA26MMA_64x16x32_S32S8S8_SS_TNEEEENS4_6LayoutINS5_IJNSA_ILi2EEESB_SB_EEENS5_IJSB_NSA_ILi0EEEST_EEEEENS5_IJNS4_10UnderscoreESW_SW_EEEEENS4_13SM90_TMA_LOADENS4_14ComposedLayoutINS4_7SwizzleILi1ELi4ELi3EEENS4_18smem_ptr_flag_bitsILi8EEENSQ_INS5_IJNSA_ILi8EEESH_EEENS5_IJSH_SB_EEEEEEEvNS4_8identityESZ_S19_vS1A_EENS_8epilogue10collective6detail29Sm90TmaWarpSpecializedAdapterINS1D_15DefaultEpilogueIaSJ_SJ_NS1C_6thread17LinearCombinationIaLi1EiiLNS1H_9ScaleType4KindE0ELNS_15FloatRoundStyleE2EaEENS1_15EpilogueDefaultEEEEEvvEEEEvNT_6ParamsE,"",@"SHT_CUDA_INFO"
	.sectionflags	@""
	.align	4


	//----- nvinfo : EIATTR_CUDA_API_VERSION
	.align		4
        /*0000*/ 	.byte	0x04, 0x37
        /*0002*/ 	.short	(.L_21 - .L_20)
.L_20:
        /*0004*/ 	.word	0x00000082


	//----- nvinfo : EIATTR_KPARAM_INFO
	.align		4
.L_21:
        /*0008*/ 	.byte	0x04, 0x17
        /*000a*/ 	.short	(.L_23 - .L_22)
.L_22:
        /*000c*/ 	.word	0x00000000
        /*0010*/ 	.short	0x0000
        /*0012*/ 	.short	0x0070
        /*0014*/ 	.byte	0x00, 0xf0, 0x01, 0x10


	//----- nvinfo : EIATTR_SPARSE_MMA_MASK
	.align		4
.L_23:
        /*0018*/ 	.byte	0x03, 0x50
        /*001a*/ 	.short	0x0000


	//----- nvinfo : EIATTR_MAXREG_COUNT
	.align		4
        /*001c*/ 	.byte	0x03, 0x1b
        /*001e*/ 	.short	0x00a8


	//----- nvinfo : EIATTR_NUM_BARRIERS
	.align		4
        /*0020*/ 	.byte	0x02, 0x4c
        /*0022*/ 	.byte	0x01
	.zero		1


	//----- nvinfo : EIATTR_EXTERNS
	.align		4
        /*0024*/ 	.byte	0x04, 0x0f
        /*0026*/ 	.short	(.L_25 - .L_24)


	//   ....[0]....
	.align		4
.L_24:
        /*0028*/ 	.word	index@(__assertfail)


	//----- nvinfo : EIATTR_MERCURY_ISA_VERSION
	.align		4
.L_25:
        /*002c*/ 	.byte	0x03, 0x5f
        /*002e*/ 	.short	0x0101


	//----- nvinfo : EIATTR_INT_WARP_WIDE_INSTR_OFFSETS
	.align		4
        /*0030*/ 	.byte	0x04, 0x31
        /*0032*/ 	.short	(.L_27 - .L_26)


	//   ....[0]....
.L_26:
        /*0034*/ 	.word	0x00000640


	//   ....[1]....
        /*0038*/ 	.word	0x00000670


	//   ....[2]....
        /*003c*/ 	.word	0x00000750


	//----- nvinfo : EIATTR_COOP_GROUP_MASK_REGIDS
	.align		4
.L_27:
        /*0040*/ 	.byte	0x04, 0x29
        /*0042*/ 	.short	(.L_29 - .L_28)


	//   ....[0]....
.L_28:
        /*0044*/ 	.word	0xffffffff


	//   ....[1]....
        /*0048*/ 	.word	0xffffffff


	//   ....[2]....
        /*004c*/ 	.word	0xffffffff


	//   ....[3]....
        /*0050*/ 	.word	0xffffffff


	//   ....[4]....
        /*0054*/ 	.word	0xffffffff


	//----- nvinfo : EIATTR_COOP_GROUP_INSTR_OFFSETS
	.align		4
.L_29:
        /*0058*/ 	.byte	0x04, 0x28
        /*005a*/ 	.short	(.L_31 - .L_30)


	//   ....[0]....
.L_30:
        /*005c*/ 	.word	0x00000060


	//   ....[1]....
        /*0060*/ 	.word	0x00000070


	//   ....[2]....
        /*0064*/ 	.word	0x00000130


	//   ....[3]....
        /*0068*/ 	.word	0x00000550


	//   ....[4]....
        /*006c*/ 	.word	0x00001200


	//----- nvinfo : EIATTR_REG_RECONFIG
	.align		4
.L_31:
        /*0070*/ 	.byte	0x01, 0x54
	.zero		2


	//----- nvinfo : EIATTR_SYSCALL_OFFSETS
	.align		4
        /*0074*/ 	.byte	0x04, 0x46
        /*0076*/ 	.short	(.L_33 - .L_32)


	//   ....[0]....
.L_32:
        /*0078*/ 	.word	0x000013c0


	//----- nvinfo : EIATTR_MBARRIER_INSTR_OFFSETS
	.align		4
.L_33:
        /*007c*/ 	.byte	0x04, 0x39
        /*007e*/ 	.short	(.L_35 - .L_34)


	//   ....[0]....
.L_34:
        /*0080*/ 	.word	0x00000250
        /*0084*/ 	.word	0x000000ff
        /*0088*/ 	.word	0x00000000
        /*008c*/ 	.short	0x0100
        /*008e*/ 	.byte	0x08
	.zero		1


	//   ....[1]....
        /*0090*/ 	.word	0x00000260
        /*0094*/ 	.word	0x000000ff
        /*0098*/ 	.word	0x000000b8
        /*009c*/ 	.short	0x0100
        /*009e*/ 	.byte	0x08
	.zero		1


	//   ....[2]....
        /*00a0*/ 	.word	0x00000270
        /*00a4*/ 	.word	0x000000ff
        /*00a8*/ 	.word	0x00000008
        /*00ac*/ 	.short	0x0100
        /*00ae*/ 	.byte	0x08
	.zero		1


	//   ....[3]....
        /*00b0*/ 	.word	0x00000280
        /*00b4*/ 	.word	0x000000ff
        /*00b8*/ 	.word	0x000000c0
        /*00bc*/ 	.short	0x0100
        /*00be*/ 	.byte	0x08
	.zero		1


	//   ....[4]....
        /*00c0*/ 	.word	0x00000290
        /*00c4*/ 	.word	0x000000ff
        /*00c8*/ 	.word	0x00000010
        /*00cc*/ 	.short	0x0100
        /*00ce*/ 	.byte	0x08
	.zero		1


	//   ....[5]....
        /*00d0*/ 	.word	0x000002a0
        /*00d4*/ 	.word	0x000000ff
        /*00d8*/ 	.word	0x000000c8
        /*00dc*/ 	.short	0x0100
        /*00de*/ 	.byte	0x08
	.zero		1


	//   ....[6]....
        /*00e0*/ 	.word	0x000002b0
        /*00e4*/ 	.word	0x000000ff
        /*00e8*/ 	.word	0x00000018
        /*00ec*/ 	.short	0x0100
        /*00ee*/ 	.byte	0x08
	.zero		1


	//   ....[7]....
        /*00f0*/ 	.word	0x000002c0
        /*00f4*/ 	.word	0x000000ff
        /*00f8*/ 	.word	0x000000d0
        /*00fc*/ 	.short	0x0100
        /*00fe*/ 	.byte	0x08
	.zero		1


	//   ....[8]....
        /*0100*/ 	.word	0x000002d0
        /*0104*/ 	.word	0x000000ff
        /*0108*/ 	.word	0x00000020
        /*010c*/ 	.short	0x0100
        /*010e*/ 	.byte	0x08
	.zero		1


	//   ....[9]....
        /*0110*/ 	.word	0x000002e0
        /*0114*/ 	.word	0x000000ff
        /*0118*/ 	.word	0x000000d8
        /*011c*/ 	.short	0x0100
        /*011e*/ 	.byte	0x08
	.zero		1


	//   ....[10]....
        /*0120*/ 	.word	0x000002f0
        /*0124*/ 	.word	0x000000ff
        /*0128*/ 	.word	0x00000028
        /*012c*/ 	.short	0x0100
        /*012e*/ 	.byte	0x08
	.zero		1


	//   ....[11]....
        /*0130*/ 	.word	0x00000300
        /*0134*/ 	.word	0x000000ff
        /*0138*/ 	.word	0x000000e0
        /*013c*/ 	.short	0x0100
        /*013e*/ 	.byte	0x08
	.zero		1


	//   ....[12]....
        /*0140*/ 	.word	0x00000310
        /*0144*/ 	.word	0x000000ff
        /*0148*/ 	.word	0x00000030
        /*014c*/ 	.short	0x0100
        /*014e*/ 	.byte	0x08
	.zero		1


	//   ....[13]....
        /*0150*/ 	.word	0x00000320
        /*0154*/ 	.word	0x000000ff
        /*0158*/ 	.word	0x000000e8
        /*015c*/ 	.short	0x0100
        /*015e*/ 	.byte	0x08
	.zero		1


	//   ....[14]....
        /*0160*/ 	.word	0x00000330
        /*0164*/ 	.word	0x000000ff
        /*0168*/ 	.word	0x00000038
        /*016c*/ 	.short	0x0100
        /*016e*/ 	.byte	0x08
	.zero		1


	//   ....[15]....
        /*0170*/ 	.word	0x00000340
        /*0174*/ 	.word	0x000000ff
        /*0178*/ 	.word	0x000000f0
        /*017c*/ 	.short	0x0100
        /*017e*/ 	.byte	0x08
	.zero		1


	//   ....[16]....
        /*0180*/ 	.word	0x00000350
        /*0184*/ 	.word	0x000000ff
        /*0188*/ 	.word	0x00000040
        /*018c*/ 	.short	0x0100
        /*018e*/ 	.byte	0x08
	.zero		1


	//   ....[17]....
        /*0190*/ 	.word	0x00000360
        /*0194*/ 	.word	0x000000ff
        /*0198*/ 	.word	0x000000f8
        /*019c*/ 	.short	0x0100
        /*019e*/ 	.byte	0x08
	.zero		1


	//   ....[18]....
        /*01a0*/ 	.word	0x00000370
        /*01a4*/ 	.word	0x000000ff
        /*01a8*/ 	.word	0x00000048
        /*01ac*/ 	.short	0x0100
        /*01ae*/ 	.byte	0x08
	.zero		1


	//   ....[19]....
        /*01b0*/ 	.word	0x00000380
        /*01b4*/ 	.word	0x000000ff
        /*01b8*/ 	.word	0x00000100
        /*01bc*/ 	.short	0x0100
        /*01be*/ 	.byte	0x08
	.zero		1


	//   ....[20]....
        /*01c0*/ 	.word	0x00000390
        /*01c4*/ 	.word	0x000000ff
        /*01c8*/ 	.word	0x00000050
        /*01cc*/ 	.short	0x0100
        /*01ce*/ 	.byte	0x08
	.zero		1


	//   ....[21]....
        /*01d0*/ 	.word	0x000003a0
        /*01d4*/ 	.word	0x000000ff
        /*01d8*/ 	.word	0x00000108
        /*01dc*/ 	.short	0x0100
        /*01de*/ 	.byte	0x08
	.zero		1


	//   ....[22]....
        /*01e0*/ 	.word	0x000003b0
        /*01e4*/ 	.word	0x000000ff
        /*01e8*/ 	.word	0x00000058
        /*01ec*/ 	.short	0x0100
        /*01ee*/ 	.byte	0x08
	.zero		1


	//   ....[23]....
        /*01f0*/ 	.word	0x000003c0
        /*01f4*/ 	.word	0x000000ff
        /*01f8*/ 	.word	0x00000110
        /*01fc*/ 	.short	0x0100
        /*01fe*/ 	.byte	0x08
	.zero		1


	//   ....[24]....
        /*0200*/ 	.word	0x000003d0
        /*0204*/ 	.word	0x000000ff
        /*0208*/ 	.word	0x00000060
        /*020c*/ 	.short	0x0100
        /*020e*/ 	.byte	0x08
	.zero		1


	//   ....[25]....
        /*0210*/ 	.word	0x000003e0
        /*0214*/ 	.word	0x000000ff
        /*0218*/ 	.word	0x00000118
        /*021c*/ 	.short	0x0100
        /*021e*/ 	.byte	0x08
	.zero		1


	//   ....[26]....
        /*0220*/ 	.word	0x000003f0
        /*0224*/ 	.word	0x000000ff
        /*0228*/ 	.word	0x00000068
        /*022c*/ 	.short	0x0100
        /*022e*/ 	.byte	0x08
	.zero		1


	//   ....[27]....
        /*0230*/ 	.word	0x00000400
        /*0234*/ 	.word	0x000000ff
        /*0238*/ 	.word	0x00000120
        /*023c*/ 	.short	0x0100
        /*023e*/ 	.byte	0x08
	.zero		1


	//   ....[28]....
        /*0240*/ 	.word	0x00000410
        /*0244*/ 	.word	0x000000ff
        /*0248*/ 	.word	0x00000070
        /*024c*/ 	.short	0x0100
        /*024e*/ 	.byte	0x08
	.zero		1


	//   ....[29]....
        /*0250*/ 	.word	0x00000420
        /*0254*/ 	.word	0x000000ff
        /*0258*/ 	.word	0x00000128
        /*025c*/ 	.short	0x0100
        /*025e*/ 	.byte	0x08
	.zero		1


	//   ....[30]....
        /*0260*/ 	.word	0x00000430
        /*0264*/ 	.word	0x000000ff
        /*0268*/ 	.word	0x00000078
        /*026c*/ 	.short	0x0100
        /*026e*/ 	.byte	0x08
	.zero		1


	//   ....[31]....
        /*0270*/ 	.word	0x00000440
        /*0274*/ 	.word	0x000000ff
        /*0278*/ 	.word	0x00000130
        /*027c*/ 	.short	0x0100
        /*027e*/ 	.byte	0x08
	.zero		1


	//   ....[32]....
        /*0280*/ 	.word	0x00000450
        /*0284*/ 	.word	0x000000ff
        /*0288*/ 	.word	0x00000080
        /*028c*/ 	.short	0x0100
        /*028e*/ 	.byte	0x08
	.zero		1


	//   ....[33]....
        /*0290*/ 	.word	0x00000460
        /*0294*/ 	.word	0x000000ff
        /*0298*/ 	.word	0x00000138
        /*029c*/ 	.short	0x0100
        /*029e*/ 	.byte	0x08
	.zero		1


	//   ....[34]....
        /*02a0*/ 	.word	0x00000470
        /*02a4*/ 	.word	0x000000ff
        /*02a8*/ 	.word	0x00000088
        /*02ac*/ 	.short	0x0100
        /*02ae*/ 	.byte	0x08
	.zero		1


	//   ....[35]....
        /*02b0*/ 	.word	0x00000480
        /*02b4*/ 	.word	0x000000ff
        /*02b8*/ 	.word	0x00000140
        /*02bc*/ 	.short	0x0100
        /*02be*/ 	.byte	0x08
	.zero		1


	//   ....[36]....
        /*02c0*/ 	.word	0x00000490
        /*02c4*/ 	.word	0x000000ff
        /*02c8*/ 	.word	0x00000090
        /*02cc*/ 	.short	0x0100
        /*02ce*/ 	.byte	0x08
	.zero		1


	//   ....[37]....
        /*02d0*/ 	.word	0x000004a0
        /*02d4*/ 	.word	0x000000ff
        /*02d8*/ 	.word	0x00000148
        /*02dc*/ 	.short	0x0100
        /*02de*/ 	.byte	0x08
	.zero		1


	//   ....[38]....
        /*02e0*/ 	.word	0x000004b0
        /*02e4*/ 	.word	0x000000ff
        /*02e8*/ 	.word	0x00000098
        /*02ec*/ 	.short	0x0100
        /*02ee*/ 	.byte	0x08
	.zero		1


	//   ....[39]....
        /*02f0*/ 	.word	0x000004c0
        /*02f4*/ 	.word	0x000000ff
        /*02f8*/ 	.word	0x00000150
        /*02fc*/ 	.short	0x0100
        /*02fe*/ 	.byte	0x08
	.zero		1


	//   ....[40]....
        /*0300*/ 	.word	0x000004d0
        /*0304*/ 	.word	0x000000ff
        /*0308*/ 	.word	0x000000a0
        /*030c*/ 	.short	0x0100
        /*030e*/ 	.byte	0x08
	.zero		1


	//   ....[41]....
        /*0310*/ 	.word	0x000004e0
        /*0314*/ 	.word	0x000000ff
        /*0318*/ 	.word	0x00000158
        /*031c*/ 	.short	0x0100
        /*031e*/ 	.byte	0x08
	.zero		1


	//   ....[42]....
        /*0320*/ 	.word	0x000004f0
        /*0324*/ 	.word	0x000000ff
        /*0328*/ 	.word	0x000000a8
        /*032c*/ 	.short	0x0100
        /*032e*/ 	.byte	0x08
	.zero		1


	//   ....[43]....
        /*0330*/ 	.word	0x00000500
        /*0334*/ 	.word	0x000000ff
        /*0338*/ 	.word	0x00000160
        /*033c*/ 	.short	0x0100
        /*033e*/ 	.byte	0x08
	.zero		1


	//   ....[44]....
        /*0340*/ 	.word	0x00000510
        /*0344*/ 	.word	0x000000ff
        /*0348*/ 	.word	0x000000b0
        /*034c*/ 	.short	0x0100
        /*034e*/ 	.byte	0x08
	.zero		1


	//   ....[45]....
        /*0350*/ 	.word	0x00000520
        /*0354*/ 	.word	0x000000ff
        /*0358*/ 	.word	0x00000168
        /*035c*/ 	.short	0x0100
        /*035e*/ 	.byte	0x08
	.zero		1


	//   ....[46]....
        /*0360*/ 	.word	0x000007c0
        /*0364*/ 	.word	0x000000ff
        /*0368*/ 	.word	0x00000180
        /*036c*/ 	.short	0x0100
        /*036e*/ 	.byte	0x06
	.zero		1


	//   ....[47]....
        /*0370*/ 	.word	0x00000820
        /*0374*/ 	.word	0x000000ff
        /*0378*/ 	.word	0x00000188
        /*037c*/ 	.short	0x0100
        /*037e*/ 	.byte	0x06
	.zero		1


	//   ....[48]....
        /*0380*/ 	.word	0x00001490
        /*0384*/ 	.word	0x00000003
        /*0388*/ 	.word	0x00000000
        /*038c*/ 	.short	0x010a
        /*038e*/ 	.byte	0x3f
	.zero		1


	//   ....[49]....
        /*0390*/ 	.word	0x000014d0
        /*0394*/ 	.word	0x00000003
        /*0398*/ 	.word	0x00000000
        /*039c*/ 	.short	0x010a
        /*039e*/ 	.byte	0x3f
	.zero		1


	//   ....[50]....
        /*03a0*/ 	.word	0x00001b60
        /*03a4*/ 	.word	0x00000004
        /*03a8*/ 	.word	0x00000000
        /*03ac*/ 	.short	0x010a
        /*03ae*/ 	.byte	0x3f
	.zero		1


	//   ....[51]....
        /*03b0*/ 	.word	0x00001ba0
        /*03b4*/ 	.word	0x00000004
        /*03b8*/ 	.word	0x00000000
        /*03bc*/ 	.short	0x010a
        /*03be*/ 	.byte	0x3f
	.zero		1


	//   ....[52]....
        /*03c0*/ 	.word	0x00002060
        /*03c4*/ 	.word	0x00000004
        /*03c8*/ 	.word	0x00000000
        /*03cc*/ 	.short	0x0101
        /*03ce*/ 	.byte	0x3f
	.zero		1


	//   ....[53]....
        /*03d0*/ 	.word	0x00002240
        /*03d4*/ 	.word	0x00000000
        /*03d8*/ 	.word	0x00000000
        /*03dc*/ 	.short	0x0101
        /*03de*/ 	.byte	0x3f
	.zero		1


	//   ....[54]....
        /*03e0*/ 	.word	0x00007ed0
        /*03e4*/ 	.word	0x0000000e
        /*03e8*/ 	.word	0x000000b8
        /*03ec*/ 	.short	0x010a
        /*03ee*/ 	.byte	0x3f
	.zero		1


	//   ....[55]....
        /*03f0*/ 	.word	0x00008250
        /*03f4*/ 	.word	0x00000006
        /*03f8*/ 	.word	0x00000188
        /*03fc*/ 	.short	0x0101
        /*03fe*/ 	.byte	0x3f
	.zero		1


	//   ....[56]....
        /*0400*/ 	.word	0x00008980
        /*0404*/ 	.word	0x00000007
        /*0408*/ 	.word	0x00000000
        /*040c*/ 	.short	0x010a
        /*040e*/ 	.byte	0x3f
	.zero		1


	//   ....[57]....
        /*0410*/ 	.word	0x00008a00
        /*0414*/ 	.word	0x00000009
        /*0418*/ 	.word	0x00000000
        /*041c*/ 	.short	0x010a
        /*041e*/ 	.byte	0x3f
	.zero		1


	//   ....[58]....
        /*0420*/ 	.word	0x00008a90
        /*0424*/ 	.word	0x00000006
        /*0428*/ 	.word	0x00000000
        /*042c*/ 	.short	0x010a
        /*042e*/ 	.byte	0x3f
	.zero		1


	//   ....[59]....
        /*0430*/ 	.word	0x00008b20
        /*0434*/ 	.word	0x00000009
        /*0438*/ 	.word	0x00000000
        /*043c*/ 	.short	0x010a
        /*043e*/ 	.byte	0x3f
	.zero		1


	//   ....[60]....
        /*0440*/ 	.word	0x00008bb0
        /*0444*/ 	.word	0x00000006
        /*0448*/ 	.word	0x00000000
        /*044c*/ 	.short	0x010a
        /*044e*/ 	.byte	0x3f
	.zero		1


	//   ....[61]....
        /*0450*/ 	.word	0x00008c40
        /*0454*/ 	.word	0x00000009
        /*0458*/ 	.word	0x00000000
        /*045c*/ 	.short	0x010a
        /*045e*/ 	.byte	0x3f
	.zero		1


	//   ....[62]....
        /*0460*/ 	.word	0x00008cd0
        /*0464*/ 	.word	0x00000006
        /*0468*/ 	.word	0x00000000
        /*046c*/ 	.short	0x010a
        /*046e*/ 	.byte	0x3f
	.zero		1


	//   ....[63]....
        /*0470*/ 	.word	0x00008d60
        /*0474*/ 	.word	0x00000009
        /*0478*/ 	.word	0x00000000
        /*047c*/ 	.short	0x010a
        /*047e*/ 	.byte	0x3f
	.zero		1


	//   ....[64]....
        /*0480*/ 	.word	0x00008df0
        /*0484*/ 	.word	0x00000006
        /*0488*/ 	.word	0x00000000
        /*048c*/ 	.short	0x010a
        /*048e*/ 	.byte	0x3f
	.zero		1


	//   ....[65]....
        /*0490*/ 	.word	0x00008e80
        /*0494*/ 	.word	0x00000009
        /*0498*/ 	.word	0x00000000
        /*049c*/ 	.short	0x010a
        /*049e*/ 	.byte	0x3f
	.zero		1


	//   ....[66]....
        /*04a0*/ 	.word	0x00008f10
        /*04a4*/ 	.word	0x00000006
        /*04a8*/ 	.word	0x00000000
        /*04ac*/ 	.short	0x010a
        /*04ae*/ 	.byte	0x3f
	.zero		1


	//   ....[67]....
        /*04b0*/ 	.word	0x00008fa0
        /*04b4*/ 	.word	0x00000009
        /*04b8*/ 	.word	0x00000000
        /*04bc*/ 	.short	0x010a
        /*04be*/ 	.byte	0x3f
	.zero		1


	//   ....[68]....
        /*04c0*/ 	.word	0x00009030
        /*04c4*/ 	.word	0x00000006
        /*04c8*/ 	.word	0x00000000
        /*04cc*/ 	.short	0x010a
        /*04ce*/ 	.byte	0x3f
	.zero		1


	//   ....[69]....
        /*04d0*/ 	.word	0x000090c0
        /*04d4*/ 	.word	0x00000009
        /*04d8*/ 	.word	0x00000000
        /*04dc*/ 	.short	0x010a
        /*04de*/ 	.byte	0x3f
	.zero		1


	//   ....[70]....
        /*04e0*/ 	.word	0x00009150
        /*04e4*/ 	.word	0x00000006
        /*04e8*/ 	.word	0x00000000
        /*04ec*/ 	.short	0x010a
        /*04ee*/ 	.byte	0x3f
	.zero		1


	//   ....[71]....
        /*04f0*/ 	.word	0x000091e0
        /*04f4*/ 	.word	0x00000009
        /*04f8*/ 	.word	0x00000000
        /*04fc*/ 	.short	0x010a
        /*04fe*/ 	.byte	0x3f
	.zero		1


	//   ....[72]....
        /*0500*/ 	.word	0x00009270
        /*0504*/ 	.word	0x00000006
        /*0508*/ 	.word	0x00000000
        /*050c*/ 	.short	0x010a
        /*050e*/ 	.byte	0x3f
	.zero		1


	//   ....[73]....
        /*0510*/ 	.word	0x00009300
        /*0514*/ 	.word	0x00000009
        /*0518*/ 	.word	0x00000000
        /*051c*/ 	.short	0x010a
        /*051e*/ 	.byte	0x3f
	.zero		1


	//   ....[74]....
        /*0520*/ 	.word	0x00009390
        /*0524*/ 	.word	0x00000006
        /*0528*/ 	.word	0x00000000
        /*052c*/ 	.short	0x010a
        /*052e*/ 	.byte	0x3f
	.zero		1


	//   ....[75]....
        /*0530*/ 	.word	0x00009420
        /*0534*/ 	.word	0x00000009
        /*0538*/ 	.word	0x00000000
        /*053c*/ 	.short	0x010a
        /*053e*/ 	.byte	0x3f
	.zero		1


	//   ....[76]....
        /*0540*/ 	.word	0x000094b0
        /*0544*/ 	.word	0x00000006
        /*0548*/ 	.word	0x00000000
        /*054c*/ 	.short	0x010a
        /*054e*/ 	.byte	0x3f
	.zero		1


	//   ....[77]....
        /*0550*/ 	.word	0x00009540
        /*0554*/ 	.word	0x00000009
        /*0558*/ 	.word	0x00000000
        /*055c*/ 	.short	0x010a
        /*055e*/ 	.byte	0x3f
	.zero		1


	//   ....[78]....
        /*0560*/ 	.word	0x000095d0
        /*0564*/ 	.word	0x00000003
        /*0568*/ 	.word	0x00000000
        /*056c*/ 	.short	0x010a
        /*056e*/ 	.byte	0x3f
	.zero		1


	//   ....[79]....
        /*0570*/ 	.word	0x00009630
        /*0574*/ 	.word	0x00000003
        /*0578*/ 	.word	0x00000000
        /*057c*/ 	.short	0x010a
        /*057e*/ 	.byte	0x3f
	.zero		1


	//   ....[80]....
        /*0580*/ 	.word	0x00009680
        /*0584*/ 	.word	0x00000004
        /*0588*/ 	.word	0x00000000
        /*058c*/ 	.short	0x010a
        /*058e*/ 	.byte	0x3f
	.zero		1


	//   ....[81]....
        /*0590*/ 	.word	0x00009750
        /*0594*/ 	.word	0x0000000e
        /*0598*/ 	.word	0x000000b8
        /*059c*/ 	.short	0x010a
        /*059e*/ 	.byte	0x3f
	.zero		1


	//   ....[82]....
        /*05a0*/ 	.word	0x00009820
        /*05a4*/ 	.word	0x00000007
        /*05a8*/ 	.word	0x00000000
        /*05ac*/ 	.short	0x010a
        /*05ae*/ 	.byte	0x3f
	.zero		1


	//   ....[83]....
        /*05b0*/ 	.word	0x00009870
        /*05b4*/ 	.word	0x00000009
        /*05b8*/ 	.word	0x00000000
        /*05bc*/ 	.short	0x010a
        /*05be*/ 	.byte	0x3f
	.zero		1


	//   ....[84]....
        /*05c0*/ 	.word	0x000098c0
        /*05c4*/ 	.word	0x00000006
        /*05c8*/ 	.word	0x00000000
        /*05cc*/ 	.short	0x010a
        /*05ce*/ 	.byte	0x3f
	.zero		1


	//   ....[85]....
        /*05d0*/ 	.word	0x00009910
        /*05d4*/ 	.word	0x00000009
        /*05d8*/ 	.word	0x00000000
        /*05dc*/ 	.short	0x010a
        /*05de*/ 	.byte	0x3f
	.zero		1


	//   ....[86]....
        /*05e0*/ 	.word	0x00009960
        /*05e4*/ 	.word	0x00000006
        /*05e8*/ 	.word	0x00000000
        /*05ec*/ 	.short	0x010a
        /*05ee*/ 	.byte	0x3f
	.zero		1


	//   ....[87]....
        /*05f0*/ 	.word	0x000099b0
        /*05f4*/ 	.word	0x00000009
        /*05f8*/ 	.word	0x00000000
        /*05fc*/ 	.short	0x010a
        /*05fe*/ 	.byte	0x3f
	.zero		1


	//   ....[88]....
        /*0600*/ 	.word	0x00009a00
        /*0604*/ 	.word	0x00000006
        /*0608*/ 	.word	0x00000000
        /*060c*/ 	.short	0x010a
        /*060e*/ 	.byte	0x3f
	.zero		1


	//   ....[89]....
        /*0610*/ 	.word	0x00009a50
        /*0614*/ 	.word	0x00000009
        /*0618*/ 	.word	0x00000000
        /*061c*/ 	.short	0x010a
        /*061e*/ 	.byte	0x3f
	.zero		1


	//   ....[90]....
        /*0620*/ 	.word	0x00009aa0
        /*0624*/ 	.word	0x00000006
        /*0628*/ 	.word	0x00000000
        /*062c*/ 	.short	0x010a
        /*062e*/ 	.byte	0x3f
	.zero		1


	//   ....[91]....
        /*0630*/ 	.word	0x00009af0
        /*0634*/ 	.word	0x00000009
        /*0638*/ 	.word	0x00000000
        /*063c*/ 	.short	0x010a
        /*063e*/ 	.byte	0x3f
	.zero		1


	//   ....[92]....
        /*0640*/ 	.word	0x00009b40
        /*0644*/ 	.word	0x00000006
        /*0648*/ 	.word	0x00000000
        /*064c*/ 	.short	0x010a
        /*064e*/ 	.byte	0x3f
	.zero		1


	//   ....[93]....
        /*0650*/ 	.word	0x00009b90
        /*0654*/ 	.word	0x00000009
        /*0658*/ 	.word	0x00000000
        /*065c*/ 	.short	0x010a
        /*065e*/ 	.byte	0x3f
	.zero		1


	//   ....[94]....
        /*0660*/ 	.word	0x00009be0
        /*0664*/ 	.word	0x00000006
        /*0668*/ 	.word	0x00000000
        /*066c*/ 	.short	0x010a
        /*066e*/ 	.byte	0x3f
	.zero		1


	//   ....[95]....
        /*0670*/ 	.word	0x00009c30
        /*0674*/ 	.word	0x00000009
        /*0678*/ 	.word	0x00000000
        /*067c*/ 	.short	0x010a
        /*067e*/ 	.byte	0x3f
	.zero		1


	//   ....[96]....
        /*0680*/ 	.word	0x00009c80
        /*0684*/ 	.word	0x00000006
        /*0688*/ 	.word	0x00000000
        /*068c*/ 	.short	0x010a
        /*068e*/ 	.byte	0x3f
	.zero		1


	//   ....[97]....
        /*0690*/ 	.word	0x00009cd0
        /*0694*/ 	.word	0x00000009
        /*0698*/ 	.word	0x00000000
        /*069c*/ 	.short	0x010a
        /*069e*/ 	.byte	0x3f
	.zero		1


	//   ....[98]....
        /*06a0*/ 	.word	0x00009d20
        /*06a4*/ 	.word	0x00000006
        /*06a8*/ 	.word	0x00000000
        /*06ac*/ 	.short	0x010a
        /*06ae*/ 	.byte	0x3f
	.zero		1


	//   ....[99]....
        /*06b0*/ 	.word	0x00009d70
        /*06b4*/ 	.word	0x00000009
        /*06b8*/ 	.word	0x00000000
        /*06bc*/ 	.short	0x010a
        /*06be*/ 	.byte	0x3f
	.zero		1


	//   ....[100]....
        /*06c0*/ 	.word	0x00009dc0
        /*06c4*/ 	.word	0x00000006
        /*06c8*/ 	.word	0x00000000
        /*06cc*/ 	.short	0x010a
        /*06ce*/ 	.byte	0x3f
	.zero		1


	//   ....[101]....
        /*06d0*/ 	.word	0x00009e10
        /*06d4*/ 	.word	0x00000009
        /*06d8*/ 	.word	0x00000000
        /*06dc*/ 	.short	0x010a
        /*06de*/ 	.byte	0x3f
	.zero		1


	//   ....[102]....
        /*06e0*/ 	.word	0x00009e60
        /*06e4*/ 	.word	0x00000006
        /*06e8*/ 	.word	0x00000000
        /*06ec*/ 	.short	0x010a
        /*06ee*/ 	.byte	0x3f
	.zero		1


	//   ....[103]....
        /*06f0*/ 	.word	0x00009eb0
        /*06f4*/ 	.word	0x00000009
        /*06f8*/ 	.word	0x00000000
        /*06fc*/ 	.short	0x010a
        /*06fe*/ 	.byte	0x3f
	.zero		1


	//----- nvinfo : EIATTR_NUM_MBARRIERS
	.align		4
.L_35:
        /*0700*/ 	.byte	0x03, 0x38
        /*0702*/ 	.short	0x0030


	//----- nvinfo : EIATTR_EXIT_INSTR_OFFSETS
	.align		4
        /*0704*/ 	.byte	0x04, 0x1c
        /*0706*/ 	.short	(.L_37 - .L_36)


	//   ....[0]....
.L_36:
        /*0708*/ 	.word	0x00000870


	//   ....[1]....
        /*070c*/ 	.word	0x00001140


	//   ....[2]....
        /*0710*/ 	.word	0x00007540


	//   ....[3]....
        /*0714*/ 	.word	0x00007b70


	//   ....[4]....
        /*0718*/ 	.word	0x00009620


	//----- nvinfo : EIATTR_MAX_THREADS
	.align		4
.L_37:
        /*071c*/ 	.byte	0x04, 0x05
        /*071e*/ 	.short	(.L_39 - .L_38)
.L_38:
        /*0720*/ 	.word	0x00000180
        /*0724*/ 	.word	0x00000001
        /*0728*/ 	.word	0x00000001


	//----- nvinfo : EIATTR_CRS_STACK_SIZE
	.align		4
.L_39:
        /*072c*/ 	.byte	0x04, 0x1e
        /*072e*/ 	.short	(.L_41 - .L_40)
.L_40:
        /*0730*/ 	.word	0x00000000


	//----- nvinfo : EIATTR_CBANK_PARAM_SIZE
	.align		4
.L_41:
        /*0734*/ 	.byte	0x03, 0x19
        /*0736*/ 	.short	0x0470


	//----- nvinfo : EIATTR_PARAM_CBANK
	.align		4
        /*0738*/ 	.byte	0x04, 0x0a
        /*073a*/ 	.short	(.L_43 - .L_42)
	.align		4
.L_42:
        /*073c*/ 	.word	index@(.nv.constant0._ZN7cutlass13device_kernelINS_4gemm6kernel13GemmUniversalIN4cute5tupleIJiiiiEEENS1_10collective13CollectiveMmaINS1_34MainloopSm90TmaGmmaWarpSpecializedILi23ENS5_IJNS4_1CILi1EEESB_SB_EEENS1_35KernelTmaWarpSpecializedCooperativeEEENS5_IJNSA_ILi128EEENSA_ILi176EEENSA_ILi32EEEEEEaNS5_IJlSB_lEEEaSJ_NS4_8TiledMMAINS4_8MMA_AtomIJNS4_4SM904GMMA26MMA_64x16x32_S32S8S8_SS_TNEEEENS4_6LayoutINS5_IJNSA_ILi2EEESB_SB_EEENS5_IJSB_NSA_ILi0EEEST_EEEEENS5_IJNS4_10UnderscoreESW_SW_EEEEENS4_13SM90_TMA_LOADENS4_14ComposedLayoutINS4_7SwizzleILi1ELi4ELi3EEENS4_18smem_ptr_flag_bitsILi8EEENSQ_INS5_IJNSA_ILi8EEESH_EEENS5_IJSH_SB_EEEEEEEvNS4_8identityESZ_S19_vS1A_EENS_8epilogue10collective6detail29Sm90TmaWarpSpecializedAdapterINS1D_15DefaultEpilogueIaSJ_SJ_NS1C_6thread17LinearCombinationIaLi1EiiLNS1H_9ScaleType4KindE0ELNS_15FloatRoundStyleE2EaEENS1_15EpilogueDefaultEEEEEvvEEEEvNT_6ParamsE)
        /*0740*/ 	.short	0x0210
        /*0742*/ 	.short	0x0470


	//----- nvinfo : EIATTR_SW_WAR
	.align		4
.L_43:
        /*0744*/ 	.byte	0x04, 0x36
        /*0746*/ 	.short	(.L_45 - .L_44)
.L_44:
        /*0748*/ 	.word	0x00000008
.L_45:


//--------------------- .nv.callgraph             --------------------------
	.section	.nv.callgraph,"",@"SHT_CUDA_CALLGRAPH"
	.align	4
	.sectionentsize	8
	.align		4
        /*0000*/ 	.word	0x00000000
	.align		4
        /*0004*/ 	.word	0xffffffff
	.align		4
        /*0008*/ 	.word	index@(_ZN7cutlass13device_kernelINS_4gemm6kernel13GemmUniversalIN4cute5tupleIJiiiiEEENS1_10collective13CollectiveMmaINS1_34MainloopSm90TmaGmmaWarpSpecializedILi23ENS5_IJNS4_1CILi1EEESB_SB_EEENS1_35KernelTmaWarpSpecializedCooperativeEEENS5_IJNSA_ILi128EEENSA_ILi176EEENSA_ILi32EEEEEEaNS5_IJlSB_lEEEaSJ_NS4_8TiledMMAINS4_8MMA_AtomIJNS4_4SM904GMMA26MMA_64x16x32_S32S8S8_SS_TNEEEENS4_6LayoutINS5_IJNSA_ILi2EEESB_SB_EEENS5_IJSB_NSA_ILi0EEEST_EEEEENS5_IJNS4_10UnderscoreESW_SW_EEEEENS4_13SM90_TMA_LOADENS4_14ComposedLayoutINS4_7SwizzleILi1ELi4ELi3EEENS4_18smem_ptr_flag_bitsILi8EEENSQ_INS5_IJNSA_ILi8EEESH_EEENS5_IJSH_SB_EEEEEEEvNS4_8identityESZ_S19_vS1A_EENS_8epilogue10collective6detail29Sm90TmaWarpSpecializedAdapterINS1D_15DefaultEpilogueIaSJ_SJ_NS1C_6thread17LinearCombinationIaLi1EiiLNS1H_9ScaleType4KindE0ELNS_15FloatRoundStyleE2EaEENS1_15EpilogueDefaultEEEEEvvEEEEvNT_6ParamsE)
	.align		4
        /*000c*/ 	.word	index@(__assertfail)
	.align		4
        /*0010*/ 	.word	0x00000000
	.align		4
        /*0014*/ 	.word	0xfffffffe
	.align		4
        /*0018*/ 	.word	0x00000000
	.align		4
        /*001c*/ 	.word	0xfffffffd
	.align		4
        /*0020*/ 	.word	0x00000000
	.align		4
        /*0024*/ 	.word	0xfffffffc


//--------------------- .nv.constant4             --------------------------
	.section	.nv.constant4,"a",@progbits
	.align	8
	.align		8
.nv.constant4:
        /*0000*/ 	.dword	__assertfail
	.align		8
        /*0008*/ 	.dword	__unnamed_1
	.align		8
        /*0010*/ 	.dword	_ZN40_INTERNAL_3c9981f2_4_k_cu_a7769179_120434cuda3std3__45__cpo5beginE
	.align		8
        /*0018*/ 	.dword	_ZN40_INTERNAL_3c9981f2_4_k_cu_a7769179_120434cuda3std3__45__cpo3endE
	.align		8
        /*0020*/ 	.dword	_ZN40_INTERNAL_3c9981f2_4_k_cu_a7769179_120434cuda3std3__45__cpo6cbeginE
	.align		8
        /*0028*/ 	.dword	_ZN40_INTERNAL_3c9981f2_4_k_cu_a7769179_120434cuda3std3__45__cpo4cendE
	.align		8
        /*0030*/ 	.dword	_ZN40_INTERNAL_3c9981f2_4_k_cu_a7769179_120434cuda3std3__442_GLOBAL__N__3c9981f2_4_k_cu_a7769179_120436ignoreE
	.align		8
        /*0038*/ 	.dword	_ZN40_INTERNAL_3c9981f2_4_k_cu_a7769179_120434cuda3std3__419piecewise_constructE
	.align		8
        /*0040*/ 	.dword	_ZN40_INTERNAL_3c9981f2_4_k_cu_a7769179_120434cuda3std3__48in_placeE
	.align		8
        /*0048*/ 	.dword	_ZN40_INTERNAL_3c9981f2_4_k_cu_a7769179_120434cuda3std6ranges3__45__cpo4swapE
	.align		8
        /*0050*/ 	.dword	_ZN40_INTERNAL_3c9981f2_4_k_cu_a7769179_120434cuda3std6ranges3__45__cpo9iter_moveE
	.align		8
        /*0058*/ 	.dword	_ZN40_INTERNAL_3c9981f2_4_k_cu_a7769179_120434cute7productE
	.align		8
        /*0060*/ 	.dword	_ZN40_INTERNAL_3c9981f2_4_k_cu_a7769179_120434cute1_E
	.align		8
        /*0068*/ 	.dword	$str$22
	.align		8
        /*0070*/ 	.dword	$str$23


//--------------------- .text._ZN7cutlass13device_kernelINS_4gemm6kernel13GemmUniversalIN4cute5tupleIJiiiiEEENS1_10collective13CollectiveMmaINS1_34MainloopSm90TmaGmmaWarpSpecializedILi23ENS5_IJNS4_1CILi1EEESB_SB_EEENS1_35KernelTmaWarpSpecializedCooperativeEEENS5_IJNSA_ILi128EEENSA_ILi176EEENSA_ILi32EEEEEEaNS5_IJlSB_lEEEaSJ_NS4_8TiledMMAINS4_8MMA_AtomIJNS4_4SM904GMMA26MMA_64x16x32_S32S8S8_SS_TNEEEENS4_6LayoutINS5_IJNSA_ILi2EEESB_SB_EEENS5_IJSB_NSA_ILi0EEEST_EEEEENS5_IJNS4_10UnderscoreESW_SW_EEEEENS4_13SM90_TMA_LOADENS4_14ComposedLayoutINS4_7SwizzleILi1ELi4ELi3EEENS4_18smem_ptr_flag_bitsILi8EEENSQ_INS5_IJNSA_ILi8EEESH_EEENS5_IJSH_SB_EEEEEEEvNS4_8identityESZ_S19_vS1A_EENS_8epilogue10collective6detail29Sm90TmaWarpSpecializedAdapterINS1D_15DefaultEpilogueIaSJ_SJ_NS1C_6thread17LinearCombinationIaLi1EiiLNS1H_9ScaleType4KindE0ELNS_15FloatRoundStyleE2EaEENS1_15EpilogueDefaultEEEEEvvEEEEvNT_6ParamsE --------------------------
	.section	.text._ZN7cutlass13device_kernelINS_4gemm6kernel13GemmUniversalIN4cute5tupleIJiiiiEEENS1_10collective13CollectiveMmaINS1_34MainloopSm90TmaGmmaWarpSpecializedILi23ENS5_IJNS4_1CILi1EEESB_SB_EEENS1_35KernelTmaWarpSpecializedCooperativeEEENS5_IJNSA_ILi128EEENSA_ILi176EEENSA_ILi32EEEEEEaNS5_IJlSB_lEEEaSJ_NS4_8TiledMMAINS4_8MMA_AtomIJNS4_4SM904GMMA26MMA_64x16x32_S32S8S8_SS_TNEEEENS4_6LayoutINS5_IJNSA_ILi2EEESB_SB_EEENS5_IJSB_NSA_ILi0EEEST_EEEEENS5_IJNS4_10UnderscoreESW_SW_EEEEENS4_13SM90_TMA_LOADENS4_14ComposedLayoutINS4_7SwizzleILi1ELi4ELi3EEENS4_18smem_ptr_flag_bitsILi8EEENSQ_INS5_IJNSA_ILi8EEESH_EEENS5_IJSH_SB_EEEEEEEvNS4_8identityESZ_S19_vS1A_EENS_8epilogue10collective6detail29Sm90TmaWarpSpecializedAdapterINS1D_15DefaultEpilogueIaSJ_SJ_NS1C_6thread17LinearCombinationIaLi1EiiLNS1H_9ScaleType4KindE0ELNS_15FloatRoundStyleE2EaEENS1_15EpilogueDefaultEEEEEvvEEEEvNT_6ParamsE,"ax",@progbits
	.align	128
.text._ZN7cutlass13device_kernelINS_4gemm6kernel13GemmUniversalIN4cute5tupleIJiiiiEEENS1_10collective13CollectiveMmaINS1_34MainloopSm90TmaGmmaWarpSpecializedILi23ENS5_IJNS4_1CILi1EEESB_SB_EEENS1_35KernelTmaWarpSpecializedCooperativeEEENS5_IJNSA_ILi128EEENSA_ILi176EEENSA_ILi32EEEEEEaNS5_IJlSB_lEEEaSJ_NS4_8TiledMMAINS4_8MMA_AtomIJNS4_4SM904GMMA26MMA_64x16x32_S32S8S8_SS_TNEEEENS4_6LayoutINS5_IJNSA_ILi2EEESB_SB_EEENS5_IJSB_NSA_ILi0EEEST_EEEEENS5_IJNS4_10UnderscoreESW_SW_EEEEENS4_13SM90_TMA_LOADENS4_14ComposedLayoutINS4_7SwizzleILi1ELi4ELi3EEENS4_18smem_ptr_flag_bitsILi8EEENSQ_INS5_IJNSA_ILi8EEESH_EEENS5_IJSH_SB_EEEEEEEvNS4_8identityESZ_S19_vS1A_EENS_8epilogue10collective6detail29Sm90TmaWarpSpecializedAdapterINS1D_15DefaultEpilogueIaSJ_SJ_NS1C_6thread17LinearCombinationIaLi1EiiLNS1H_9ScaleType4KindE0ELNS_15FloatRoundStyleE2EaEENS1_15EpilogueDefaultEEEEEvvEEEEvNT_6ParamsE:
        .type           _ZN7cutlass13device_kernelINS_4gemm6kernel13GemmUniversalIN4cute5tupleIJiiiiEEENS1_10collective13CollectiveMmaINS1_34MainloopSm90TmaGmmaWarpSpecializedILi23ENS5_IJNS4_1CILi1EEESB_SB_EEENS1_35KernelTmaWarpSpecializedCooperativeEEENS5_IJNSA_ILi128EEENSA_ILi176EEENSA_ILi32EEEEEEaNS5_IJlSB_lEEEaSJ_NS4_8TiledMMAINS4_8MMA_AtomIJNS4_4SM904GMMA26MMA_64x16x32_S32S8S8_SS_TNEEEENS4_6LayoutINS5_IJNSA_ILi2EEESB_SB_EEENS5_IJSB_NSA_ILi0EEEST_EEEEENS5_IJNS4_10UnderscoreESW_SW_EEEEENS4_13SM90_TMA_LOADENS4_14ComposedLayoutINS4_7SwizzleILi1ELi4ELi3EEENS4_18smem_ptr_flag_bitsILi8EEENSQ_INS5_IJNSA_ILi8EEESH_EEENS5_IJSH_SB_EEEEEEEvNS4_8identityESZ_S19_vS1A_EENS_8epilogue10collective6detail29Sm90TmaWarpSpecializedAdapterINS1D_15DefaultEpilogueIaSJ_SJ_NS1C_6thread17LinearCombinationIaLi1EiiLNS1H_9ScaleType4KindE0ELNS_15FloatRoundStyleE2EaEENS1_15EpilogueDefaultEEEEEvvEEEEvNT_6ParamsE,@function
        .size           _ZN7cutlass13device_kernelINS_4gemm6kernel13GemmUniversalIN4cute5tupleIJiiiiEEENS1_10collective13CollectiveMmaINS1_34MainloopSm90TmaGmmaWarpSpecializedILi23ENS5_IJNS4_1CILi1EEESB_SB_EEENS1_35KernelTmaWarpSpecializedCooperativeEEENS5_IJNSA_ILi128EEENSA_ILi176EEENSA_ILi32EEEEEEaNS5_IJlSB_lEEEaSJ_NS4_8TiledMMAINS4_8MMA_AtomIJNS4_4SM904GMMA26MMA_64x16x32_S32S8S8_SS_TNEEEENS4_6LayoutINS5_IJNSA_ILi2EEESB_SB_EEENS5_IJSB_NSA_ILi0EEEST_EEEEENS5_IJNS4_10UnderscoreESW_SW_EEEEENS4_13SM90_TMA_LOADENS4_14ComposedLayoutINS4_7SwizzleILi1ELi4ELi3EEENS4_18smem_ptr_flag_bitsILi8EEENSQ_INS5_IJNSA_ILi8EEESH_EEENS5_IJSH_SB_EEEEEEEvNS4_8identityESZ_S19_vS1A_EENS_8epilogue10collective6detail29Sm90TmaWarpSpecializedAdapterINS1D_15DefaultEpilogueIaSJ_SJ_NS1C_6thread17LinearCombinationIaLi1EiiLNS1H_9ScaleType4KindE0ELNS_15FloatRoundStyleE2EaEENS1_15EpilogueDefaultEEEEEvvEEEEvNT_6ParamsE,(.L_x_285 - _ZN7cutlass13device_kernelINS_4gemm6kernel13GemmUniversalIN4cute5tupleIJiiiiEEENS1_10collective13CollectiveMmaINS1_34MainloopSm90TmaGmmaWarpSpecializedILi23ENS5_IJNS4_1CILi1EEESB_SB_EEENS1_35KernelTmaWarpSpecializedCooperativeEEENS5_IJNSA_ILi128EEENSA_ILi176EEENSA_ILi32EEEEEEaNS5_IJlSB_lEEEaSJ_NS4_8TiledMMAINS4_8MMA_AtomIJNS4_4SM904GMMA26MMA_64x16x32_S32S8S8_SS_TNEEEENS4_6LayoutINS5_IJNSA_ILi2EEESB_SB_EEENS5_IJSB_NSA_ILi0EEEST_EEEEENS5_IJNS4_10UnderscoreESW_SW_EEEEENS4_13SM90_TMA_LOADENS4_14ComposedLayoutINS4_7SwizzleILi1ELi4ELi3EEENS4_18smem_ptr_flag_bitsILi8EEENSQ_INS5_IJNSA_ILi8EEESH_EEENS5_IJSH_SB_EEEEEEEvNS4_8identityESZ_S19_vS1A_EENS_8epilogue10collective6detail29Sm90TmaWarpSpecializedAdapterINS1D_15DefaultEpilogueIaSJ_SJ_NS1C_6thread17LinearCombinationIaLi1EiiLNS1H_9ScaleType4KindE0ELNS_15FloatRoundStyleE2EaEENS1_15EpilogueDefaultEEEEEvvEEEEvNT_6ParamsE)
        .other          _ZN7cutlass13device_kernelINS_4gemm6kernel13GemmUniversalIN4cute5tupleIJiiiiEEENS1_10collective13CollectiveMmaINS1_34MainloopSm90TmaGmmaWarpSpecializedILi23ENS5_IJNS4_1CILi1EEESB_SB_EEENS1_35KernelTmaWarpSpecializedCooperativeEEENS5_IJNSA_ILi128EEENSA_ILi176EEENSA_ILi32EEEEEEaNS5_IJlSB_lEEEaSJ_NS4_8TiledMMAINS4_8MMA_AtomIJNS4_4SM904GMMA26MMA_64x16x32_S32S8S8_SS_TNEEEENS4_6LayoutINS5_IJNSA_ILi2EEESB_SB_EEENS5_IJSB_NSA_ILi0EEEST_EEEEENS5_IJNS4_10UnderscoreESW_SW_EEEEENS4_13SM90_TMA_LOADENS4_14ComposedLayoutINS4_7SwizzleILi1ELi4ELi3EEENS4_18smem_ptr_flag_bitsILi8EEENSQ_INS5_IJNSA_ILi8EEESH_EEENS5_IJSH_SB_EEEEEEEvNS4_8identityESZ_S19_vS1A_EENS_8epilogue10collective6detail29Sm90TmaWarpSpecializedAdapterINS1D_15DefaultEpilogueIaSJ_SJ_NS1C_6thread17LinearCombinationIaLi1EiiLNS1H_9ScaleType4KindE0ELNS_15FloatRoundStyleE2EaEENS1_15EpilogueDefaultEEEEEvvEEEEvNT_6ParamsE,@"STO_CUDA_ENTRY STV_DEFAULT"
_ZN7cutlass13device_kernelINS_4gemm6kernel13GemmUniversalIN4cute5tupleIJiiiiEEENS1_10collective13CollectiveMmaINS1_34MainloopSm90TmaGmmaWarpSpecializedILi23ENS5_IJNS4_1CILi1EEESB_SB_EEENS1_35KernelTmaWarpSpecializedCooperativeEEENS5_IJNSA_ILi128EEENSA_ILi176EEENSA_ILi32EEEEEEaNS5_IJlSB_lEEEaSJ_NS4_8TiledMMAINS4_8MMA_AtomIJNS4_4SM904GMMA26MMA_64x16x32_S32S8S8_SS_TNEEEENS4_6LayoutINS5_IJNSA_ILi2EEESB_SB_EEENS5_IJSB_NSA_ILi0EEEST_EEEEENS5_IJNS4_10UnderscoreESW_SW_EEEEENS4_13SM90_TMA_LOADENS4_14ComposedLayoutINS4_7SwizzleILi1ELi4ELi3EEENS4_18smem_ptr_flag_bitsILi8EEENSQ_INS5_IJNSA_ILi8EEESH_EEENS5_IJSH_SB_EEEEEEEvNS4_8identityESZ_S19_vS1A_EENS_8epilogue10collective6detail29Sm90TmaWarpSpecializedAdapterINS1D_15DefaultEpilogueIaSJ_SJ_NS1C_6thread17LinearCombinationIaLi1EiiLNS1H_9ScaleType4KindE0ELNS_15FloatRoundStyleE2EaEENS1_15EpilogueDefaultEEEEEvvEEEEvNT_6ParamsE:
[----:B------:R-:W0:Y:S01]  /*0000*/  LDC R1, c[0x0][0x28] ;  /* 0x00000a00ff017b82 */ /* 0x000e220000000800 */
[----:B------:R-:W1:Y:S01]  /*0010*/  S2R R18, SR_TID.X ;  /* 0x0000000000127919 */ /* 0x000e620000002100 */
[----:B------:R-:W-:Y:S01]  /*0020*/  ELECT P0, URZ, PT ;  /* 0x00000000003f782f */ /* 0x000fe20003800000 */
[----:B------:R-:W-:Y:S01]  /*0030*/  BSSY B0, `(.L_x_0) ;  /* 0x000000f000007945 */ /* 0x000fe20003800000 */
[--C-:B-1----:R-:W-:Y:S02]  /*0040*/  SHF.R.U32.HI R0, RZ, 0x5, R18.reuse ;  /* 0x00000005ff007819 */ /* 0x102fe40000011612 */
[----:B------:R-:W-:-:S03]  /*0050*/  SHF.R.U32.HI R2, RZ, 0x7, R18 ;  /* 0x00000007ff027819 */ /* 0x000fc60000011612 */
[----:B------:R-:W1:Y:S04]  /*0060*/  SHFL.IDX PT, R5, R0, RZ, 0x1f ;  /* 0x00001fff00057589 */ /* 0x000e6800000e0000 */
[----:B------:R2:W3:Y:S01]  /*0070*/  SHFL.IDX PT, R8, R2, RZ, 0x1f ;  /* 0x00001fff02087589 */ /* 0x0004e200000e0000 */
[----:B-1----:R-:W-:-:S13]  /*0080*/  ISETP.NE.OR P0, PT, R5, RZ, !P0 ;  /* 0x000000ff0500720c */ /* 0x002fda0004705670 */
[----:B0-23--:R-:W-:Y:S05]  /*0090*/  @P0 BRA `(.L_x_1) ;  /* 0x0000000000200947 */ /* 0x00dfea0003800000 */
[----:B------:R-:W-:Y:S02]  /*00a0*/  ULDC.64 UR4, c[0x0][0x198] ;  /* 0x0000660000047ab9 */ /* 0x000fe40000000a00 */
[----:B------:R-:W-:Y:S02]  /*00b0*/  UIADD3 UR6, UP0, UR4, 0xf0, URZ ;  /* 0x000000f004067890 */ /* 0x000fe4000ff1e03f */
[----:B------:R-:W-:Y:S02]  /*00c0*/  UIADD3 UR4, UP1, UR4, 0x1f0, URZ ;  /* 0x000001f004047890 */ /* 0x000fe4000ff3e03f */
[----:B------:R-:W-:Y:S02]  /*00d0*/  UIADD3.X UR7, URZ, UR5, URZ, UP0, !UPT ;  /* 0x000000053f077290 */ /* 0x000fe400087fe43f */
[----:B------:R-:W-:-:S07]  /*00e0*/  UIADD3.X UR5, URZ, UR5, URZ, UP1, !UPT ;  /* 0x000000053f057290 */ /* 0x000fce0008ffe43f */
[----:B------:R0:W-:Y:S02]  /*00f0*/  UTMACCTL.PF [UR6] ;  /* 0x00000000060079b9 */ /* 0x0001e40008040000 */
[----:B------:R0:W-:Y:S02]  /*0100*/  UTMACCTL.PF [UR4] ;  /* 0x00000000040079b9 */ /* 0x0001e40008040000 */
[----:B0-----:R-:W-:Y:S01]  /*0110*/  NOP ;  /* 0x0000000000007918 */ /* 0x001fe20000000000 */
.L_x_1:
[----:B------:R-:W-:Y:S05]  /*0120*/  BSYNC B0 ;  /* 0x0000000000007941 */ /* 0x000fea0003800000 */
.L_x_0:
[----:B------:R-:W0:Y:S02]  /*0130*/  SHFL.IDX PT, R2, R0, RZ, 0x1f ;  /* 0x00001fff00027589 */ /* 0x000e2400000e0000 */
[----:B0-----:R-:W-:-:S13]  /*0140*/  ISETP.NE.AND P0, PT, R2, RZ, PT ;  /* 0x000000ff0200720c */ /* 0x001fda0003f05270 */
[----:B------:R-:W-:Y:S05]  /*0150*/  @P0 BRA `(.L_x_2) ;  /* 0x0000000000fc0947 */ /* 0x000fea0003800000 */
[----:B------:R-:W-:Y:S01]  /*0160*/  ELECT P0, URZ, PT ;  /* 0x00000000003f782f */ /* 0x000fe20003800000 */
[----:B------:R-:W-:-:S12]  /*0170*/  BSSY B0, `(.L_x_2) ;  /* 0x000003d000007945 */ /* 0x000fd80003800000 */
[----:B------:R-:W-:Y:S05]  /*0180*/  @!P0 BRA `(.L_x_3) ;  /* 0x0000000000ec8947 */ /* 0x000fea0003800000 */
[----:B------:R-:W0:Y:S01]  /*0190*/  S2UR UR8, SR_CgaCtaId ;  /* 0x00000000000879c3 */ /* 0x000e220000008800 */
[----:B------:R-:W-:Y:S01]  /*01a0*/  UMOV UR4, 0x400 ;  /* 0x0000040000047882 */ /* 0x000fe20000000000 */
[----:B------:R-:W-:Y:S01]  /*01b0*/  UMOV UR5, 0x1 ;  /* 0x0000000100057882 */ /* 0x000fe20000000000 */
[----:B------:R-:W-:Y:S02]  /*01c0*/  UMOV UR6, 0x100 ;  /* 0x0000010000067882 */ /* 0x000fe40000000000 */
[----:B------:R-:W-:-:S04]  /*01d0*/  UIADD3 UR6, -UR6, 0x100000, URZ ;  /* 0x0010000006067890 */ /* 0x000fc8000fffe13f */
[----:B------:R-:W-:Y:S02]  /*01e0*/  USHF.L.U32 UR7, UR6, 0xb, URZ ;  /* 0x0000000b06077899 */ /* 0x000fe4000800063f */
[----:B------:R-:W-:Y:S02]  /*01f0*/  USHF.L.U32 UR6, UR6, 0x1, URZ ;  /* 0x0000000106067899 */ /* 0x000fe4000800063f */
[----:B0-----:R-:W-:Y:S02]  /*0200*/  ULEA UR8, UR8, UR4, 0x18 ;  /* 0x0000000408087291 */ /* 0x001fe4000f8ec03f */
[----:B------:R-:W-:-:S04]  /*0210*/  UIADD3 UR4, -UR5, 0x100000, URZ ;  /* 0x0010000005047890 */ /* 0x000fc8000fffe13f */
[----:B------:R-:W-:Y:S02]  /*0220*/  USHF.L.U32 UR5, UR4, 0xb, URZ ;  /* 0x0000000b04057899 */ /* 0x000fe4000800063f */
[----:B------:R-:W-:Y:S01]  /*0230*/  USHF.L.U32 UR4, UR4, 0x1, URZ ;  /* 0x0000000104047899 */ /* 0x000fe2000800063f */
[----:B------:R-:W0:Y:S11]  /*0240*/  FENCE.VIEW.ASYNC.S ;  /* 0x00000000000073c6 */ /* 0x000e360000000000 */
[----:B0-----:R0:W1:Y:S01]  /*0250*/  SYNCS.EXCH.64 URZ, [UR8], UR4 ;  /* 0x00000004083f75b2 */ /* 0x0010620008000100 */
[----:B------:R0:W2:Y:S01]  /*0260*/  SYNCS.EXCH.64 URZ, [UR8+0xb8], UR6 ;  /* 0x0000b806083f75b2 */ /* 0x0000a20008000100 */
[----:B------:R0:W3:Y:S01]  /*0270*/  SYNCS.EXCH.64 URZ, [UR8+0x8], UR4 ;  /* 0x00000804083f75b2 */ /* 0x0000e20008000100 */
[----:B------:R0:W4:Y:S01]  /*0280*/  SYNCS.EXCH.64 URZ, [UR8+0xc0], UR6 ;  /* 0x0000c006083f75b2 */ /* 0x0001220008000100 */
[----:B------:R0:W0:Y:S01]  /*0290*/  SYNCS.EXCH.64 URZ, [UR8+0x10], UR4 ;  /* 0x00001004083f75b2 */ /* 0x0000220008000100 */
        /* <DEDUP_REMOVED lines=41> */
[----:B-1234-:R-:W-:Y:S01]  /*0530*/  NOP ;  /* 0x0000000000007918 */ /* 0x01efe20000000000 */
.L_x_3:
[----:B0-----:R-:W-:Y:S05]  /*0540*/  BSYNC B0 ;  /* 0x0000000000007941 */ /* 0x001fea0003800000 */
.L_x_2:
[----:B------:R-:W0:Y:S01]  /*0550*/  SHFL.IDX PT, R0, R0, RZ, 0x1f ;  /* 0x00001fff00007589 */ /* 0x000e2200000e0000 */
[----:B------:R-:W-:Y:S01]  /*0560*/  ELECT P0, URZ, PT ;  /* 0x00000000003f782f */ /* 0x000fe20003800000 */
[----:B------:R-:W1:Y:S01]  /*0570*/  LDC R2, c[0x0][0x65c] ;  /* 0x00019700ff027b82 */ /* 0x000e620000000800 */
[----:B------:R-:W-:Y:S01]  /*0580*/  SHF.R.S32.HI R6, RZ, 0x1f, R5 ;  /* 0x0000001fff067819 */ /* 0x000fe20000011405 */
[----:B------:R-:W2:Y:S01]  /*0590*/  S2R R3, SR_CTAID.Y ;  /* 0x0000000000037919 */ /* 0x000ea20000002600 */
[----:B------:R-:W-:Y:S01]  /*05a0*/  UMOV UR4, 0x20 ;  /* 0x0000002000047882 */ /* 0x000fe20000000000 */
[----:B------:R-:W-:Y:S01]  /*05b0*/  ISETP.NE.AND P2, PT, R8, RZ, PT ;  /* 0x000000ff0800720c */ /* 0x000fe20003f45270 */
[----:B------:R-:W-:Y:S01]  /*05c0*/  NOP ;  /* 0x0000000000007918 */ /* 0x000fe20000000000 */
[----:B------:R-:W3:Y:S01]  /*05d0*/  S2R R4, SR_CTAID.X ;  /* 0x0000000000047919 */ /* 0x000ee20000002500 */
[----:B------:R-:W-:Y:S01]  /*05e0*/  LEA.HI R6, R6, R5, RZ, 0x2 ;  /* 0x0000000506067211 */ /* 0x000fe200078f10ff */
[----:B------:R-:W-:Y:S01]  /*05f0*/  NOP ;  /* 0x0000000000007918 */ /* 0x000fe20000000000 */
[----:B0-----:R-:W-:-:S02]  /*0600*/  ISETP.NE.OR P0, PT, R0, RZ, !P0 ;  /* 0x000000ff0000720c */ /* 0x001fc40004705670 */
[----:B-1----:R-:W-:-:S04]  /*0610*/  ISETP.NE.AND P3, PT, R2, 0x1, PT ;  /* 0x000000010200780c */ /* 0x002fc80003f65270 */
[----:B------:R-:W-:Y:S02]  /*0620*/  P2R R0, PR, RZ, 0x8 ;  /* 0x00000008ff007803 */ /* 0x000fe40000000000 */
[----:B------:R-:W-:-:S05]  /*0630*/  LOP3.LUT R0, R6, 0xfffffffc, RZ, 0xc0, !PT ;  /* 0xfffffffc06007812 */ /* 0x000fca00078ec0ff */
[----:B------:R-:W-:Y:S01]  /*0640*/  VOTEU.ALL UP0, P0 ;  /* 0x00000000003f7886 */ /* 0x000fe20000000000 */
[----:B------:R-:W-:Y:S01]  /*0650*/  IMAD.IADD R0, R5, 0x1, -R0 ;  /* 0x0000000105007824 */ /* 0x000fe200078e0a00 */
[----:B------:R-:W3:Y:S01]  /*0660*/  @P3 LDC R17, c[0x0][0x10] ;  /* 0x00000400ff113b82 */ /* 0x000ee20000000800 */
[----:B------:R-:W-:Y:S01]  /*0670*/  VOTEU.ALL UP1, P0 ;  /* 0x00000000003f7886 */ /* 0x000fe20000020000 */
[----:B--2---:R-:W-:Y:S01]  /*0680*/  @P3 IMAD.MOV.U32 R6, RZ, RZ, R3 ;  /* 0x000000ffff063224 */ /* 0x004fe200078e0003 */
[----:B------:R-:W-:Y:S01]  /*0690*/  @!UP0 UMOV UR6, 0x400 ;  /* 0x0000040000068882 */ /* 0x000fe20000000000 */
[----:B------:R-:W-:-:S04]  /*06a0*/  @!UP0 UIADD3 UR4, -UR4, 0x100000, URZ ;  /* 0x0010000004048890 */ /* 0x000fc8000fffe13f */
[----:B------:R-:W-:Y:S02]  /*06b0*/  @!UP0 USHF.L.U32 UR5, UR4, 0xb, URZ ;  /* 0x0000000b04058899 */ /* 0x000fe4000800063f */
[----:B------:R-:W-:Y:S01]  /*06c0*/  @!UP0 USHF.L.U32 UR4, UR4, 0x1, URZ ;  /* 0x0000000104048899 */ /* 0x000fe2000800063f */
[----:B------:R-:W-:Y:S02]  /*06d0*/  @P3 IMAD.MOV.U32 R7, RZ, RZ, RZ ;  /* 0x000000ffff073224 */ /* 0x000fe400078e00ff */
[----:B------:R-:W-:Y:S01]  /*06e0*/  IMAD.MOV.U32 R5, RZ, RZ, RZ ;  /* 0x000000ffff057224 */ /* 0x000fe200078e00ff */
[----:B------:R-:W0:Y:S01]  /*06f0*/  @!UP0 S2UR UR7, SR_CgaCtaId ;  /* 0x00000000000789c3 */ /* 0x000e220000008800 */
[----:B------:R-:W-:-:S07]  /*0700*/  @P3 IMAD.MOV.U32 R11, RZ, RZ, RZ ;  /* 0x000000ffff0b3224 */ /* 0x000fce00078e00ff */
[----:B------:R-:W1:Y:S01]  /*0710*/  @!P3 LDC R9, c[0x0][0xc] ;  /* 0x00000300ff09bb82 */ /* 0x000e620000000800 */
[----:B---3--:R-:W-:-:S04]  /*0720*/  @P3 IMAD.WIDE.U32 R16, R4, R17, R6 ;  /* 0x0000001104103225 */ /* 0x008fc800078e0006 */
[----:B------:R-:W-:Y:S01]  /*0730*/  @P3 IMAD.IADD R17, R17, 0x1, R11 ;  /* 0x0000000111113824 */ /* 0x000fe200078e020b */
[----:B0-----:R-:W-:Y:S01]  /*0740*/  @!UP0 ULEA UR6, UR7, UR6, 0x18 ;  /* 0x0000000607068291 */ /* 0x001fe2000f8ec03f */
[----:B------:R-:W-:Y:S01]  /*0750*/  VOTEU.ALL UP0, P0 ;  /* 0x00000000003f7886 */ /* 0x000fe20000000000 */
[----:B------:R-:W-:-:S04]  /*0760*/  ISETP.NE.AND P0, PT, R0, 0x3, PT ;  /* 0x000000030000780c */ /* 0x000fc80003f05270 */
[----:B------:R-:W-:Y:S01]  /*0770*/  ISETP.EQ.OR P0, PT, R0, RZ, !P0 ;  /* 0x000000ff0000720c */ /* 0x000fe20004702670 */
[----:B-1----:R-:W-:-:S03]  /*0780*/  @!P3 IMAD.WIDE.U32 R6, R9, R3, R4 ;  /* 0x000000030906b225 */ /* 0x002fc600078e0004 */
[C---:B------:R-:W-:Y:S01]  /*0790*/  ISETP.EQ.AND P0, PT, R8.reuse, RZ, P0 ;  /* 0x000000ff0800720c */ /* 0x040fe20000702270 */
[----:B------:R-:W-:Y:S01]  /*07a0*/  VIADD R8, R8, 0xffffffff ;  /* 0xffffffff08087836 */ /* 0x000fe20000000000 */
[----:B------:R-:W0:Y:S02]  /*07b0*/  FENCE.VIEW.ASYNC.S ;  /* 0x00000000000073c6 */ /* 0x000e240000000000 */
[----:B0-----:R0:W1:Y:S01]  /*07c0*/  @!UP0 SYNCS.EXCH.64 URZ, [UR6+0x180], UR4 ;  /* 0x00018004063f85b2 */ /* 0x0010620008000100 */
[----:B------:R-:W-:Y:S01]  /*07d0*/  @!P3 IMAD.MOV.U32 R16, RZ, RZ, R6 ;  /* 0x000000ffff10b224 */ /* 0x000fe200078e0006 */
[----:B------:R-:W-:Y:S01]  /*07e0*/  SEL R19, RZ, 0x1, !P0 ;  /* 0x00000001ff137807 */ /* 0x000fe20004000000 */
[----:B------:R-:W-:Y:S01]  /*07f0*/  @!P3 IMAD.MOV.U32 R17, RZ, RZ, R7 ;  /* 0x000000ffff11b224 */ /* 0x000fe200078e0007 */
[----:B------:R-:W-:-:S04]  /*0800*/  ISETP.GE.U32.AND P1, PT, R8, 0x2, PT ;  /* 0x000000020800780c */ /* 0x000fc80003f26070 */
[----:B------:R-:W-:Y:S01]  /*0810*/  SEL R19, R19, 0x2, P1 ;  /* 0x0000000213137807 */ /* 0x000fe20000800000 */
[----:B------:R0:W1:Y:S01]  /*0820*/  @!UP1 SYNCS.EXCH.64 URZ, [UR6+0x188], UR4 ;  /* 0x00018804063f95b2 */ /* 0x0000620008000100 */
[----:B------:R-:W-:Y:S01]  /*0830*/  NOP ;  /* 0x0000000000007918 */ /* 0x000fe20000000000 */
[----:B-1----:R-:W-:Y:S06]  /*0840*/  BAR.SYNC.DEFER_BLOCKING 0x0 ;  /* 0x0000000000007b1d */ /* 0x002fec0000010000 */
[----:B------:R-:W-:Y:S05]  /*0850*/  @!P2 BRA `(.L_x_4) ;  /* 0x0000006c003ca947 */ /* 0x000fea0003800000 */
[----:B------:R-:W-:-:S13]  /*0860*/  ISETP.GT.U32.AND P0, PT, R8, 0x1, PT ;  /* 0x000000010800780c */ /* 0x000fda0003f04070 */
[----:B0-----:R-:W-:Y:S05]  /*0870*/  @P0 EXIT ;  /* 0x000000000000094d */ /* 0x001fea0003800000 */
[----:B------:R-:W-:Y:S01]  /*0880*/  ULDC.64 UR4, c[0x0][0x650] ;  /* 0x0001940000047ab9 */ /* 0x000fe20000000a00 */
[----:B------:R-:W-:Y:S01]  /*0890*/  PRMT R0, RZ, 0x7610, R0 ;  /* 0x00007610ff007816 */ /* 0x000fe20000000000 */
[----:B------:R-:W-:Y:S01]  /*08a0*/  IMAD.MOV.U32 R114, RZ, RZ, -0x1 ;  /* 0xffffffffff727424 */ /* 0x000fe200078e00ff */
[----:B------:R-:W-:Y:S01]  /*08b0*/  ISETP.GE.U32.AND P0, PT, R16, UR4, PT ;  /* 0x0000000410007c0c */ /* 0x000fe2000bf06070 */
[----:B------:R-:W-:Y:S02]  /*08c0*/  IMAD.MOV.U32 R115, RZ, RZ, -0x1 ;  /* 0xffffffffff737424 */ /* 0x000fe400078e00ff */
[----:B------:R-:W-:Y:S01]  /*08d0*/  IMAD.MOV.U32 R22, RZ, RZ, -0x1 ;  /* 0xffffffffff167424 */ /* 0x000fe200078e00ff */
[----:B------:R-:W-:-:S13]  /*08e0*/  ISETP.GE.U32.AND.EX P0, PT, R17, UR5, PT, P0 ;  /* 0x0000000511007c0c */ /* 0x000fda000bf06100 */
[----:B------:R-:W-:Y:S05]  /*08f0*/  @P0 BRA `(.L_x_5) ;  /* 0x0000000400580947 */ /* 0x000fea0003800000 */
[----:B------:R-:W0:Y:S01]  /*0900*/  LDC.64 R14, c[0x0][0x628] ;  /* 0x00018a00ff0e7b82 */ /* 0x000e220000000a00 */
[----:B------:R-:W-:Y:S02]  /*0910*/  IMAD.MOV.U32 R6, RZ, RZ, R16 ;  /* 0x000000ffff067224 */ /* 0x000fe400078e0010 */
[----:B------:R-:W-:-:S05]  /*0920*/  IMAD.MOV.U32 R7, RZ, RZ, R17 ;  /* 0x000000ffff077224 */ /* 0x000fca00078e0011 */
[----:B------:R-:W1:Y:S08]  /*0930*/  LDC R0, c[0x0][0x630] ;  /* 0x00018c00ff007b82 */ /* 0x000e700000000800 */
[----:B------:R-:W2:Y:S01]  /*0940*/  LDC.64 R20, c[0x0][0x620] ;  /* 0x00018800ff147b82 */ /* 0x000ea20000000a00 */
[----:B0-----:R-:W-:-:S04]  /*0950*/  ISETP.NE.U32.AND P0, PT, R14, RZ, PT ;  /* 0x000000ff0e00720c */ /* 0x001fc80003f05070 */
[----:B------:R-:W-:-:S13]  /*0960*/  ISETP.NE.AND.EX P0, PT, R15, RZ, PT, P0 ;  /* 0x000000ff0f00720c */ /* 0x000fda0003f05300 */
[----:B-12---:R-:W-:Y:S05]  /*0970*/  @!P0 BRA `(.L_x_6) ;  /* 0x0000000000288947 */ /* 0x006fea0003800000 */
[----:B------:R-:W0:Y:S02]  /*0980*/  LDC R11, c[0x0][0x634] ;  /* 0x00018d00ff0b7b82 */ /* 0x000e240000000800 */
[----:B0-----:R-:W-:-:S05]  /*0990*/  IADD3 R11, P0, R16, R11, RZ ;  /* 0x0000000b100b7210 */ /* 0x001fca0007f1e0ff */
[----:B------:R-:W-:-:S04]  /*09a0*/  IMAD.X R13, RZ, RZ, R17, P0 ;  /* 0x000000ffff0d7224 */ /* 0x000fc800000e0611 */
[----:B------:R-:W-:-:S04]  /*09b0*/  IMAD.WIDE.U32 R6, R13, R14, RZ ;  /* 0x0000000e0d067225 */ /* 0x000fc800078e00ff */
[----:B------:R-:W-:-:S04]  /*09c0*/  IMAD.WIDE.U32 R8, P0, R11, R15, R6 ;  /* 0x0000000f0b087225 */ /* 0x000fc80007800006 */
[----:B------:R-:W-:-:S04]  /*09d0*/  IMAD.WIDE.U32 R6, R11, R14, RZ ;  /* 0x0000000e0b067225 */ /* 0x000fc800078e00ff */
[----:B------:R-:W-:Y:S01]  /*09e0*/  IMAD.X R11, RZ, RZ, RZ, P0 ;  /* 0x000000ffff0b7224 */ /* 0x000fe200000e06ff */
[----:B------:R-:W-:Y:S01]  /*09f0*/  IADD3 RZ, P0, R7, R8, RZ ;  /* 0x0000000807ff7210 */ /* 0x000fe20007f1e0ff */
[----:B------:R-:W-:-:S04]  /*0a00*/  IMAD.MOV.U32 R10, RZ, RZ, R9 ;  /* 0x000000ffff0a7224 */ /* 0x000fc800078e0009 */
[----:B------:R-:W-:-:S08]  /*0a10*/  IMAD.WIDE.U32.X R6, R13, R15, R10, P0 ;  /* 0x0000000f0d067225 */ /* 0x000fd000000e040a */
.L_x_6:
[-CC-:B------:R-:W-:Y:S01]  /*0a20*/  SHF.R.U64 R23, R6, R0.reuse, R7.reuse ;  /* 0x0000000006177219 */ /* 0x180fe20000001207 */
[----:B------:R-:W0:Y:S01]  /*0a30*/  LDC R10, c[0x0][0x618] ;  /* 0x00018600ff0a7b82 */ /* 0x000e220000000800 */
[----:B------:R-:W-:Y:S01]  /*0a40*/  SHF.R.U32.HI R5, RZ, R0, R7 ;  /* 0x00000000ff057219 */ /* 0x000fe20000011607 */
[----:B------:R-:W-:Y:S01]  /*0a50*/  ULDC UR4, c[0x0][0x150] ;  /* 0x0000540000047ab9 */ /* 0x000fe20000000800 */
[----:B------:R-:W-:Y:S02]  /*0a60*/  IADD3 R9, P0, RZ, -R23, RZ ;  /* 0x80000017ff097210 */ /* 0x000fe40007f1e0ff */
[----:B------:R-:W-:-:S03]  /*0a70*/  I2FP.F32.U32 R0, R4 ;  /* 0x0000000400007245 */ /* 0x000fc60000201000 */
[----:B------:R-:W1:Y:S01]  /*0a80*/  LDC.64 R26, c[0x0][0x640] ;  /* 0x00019000ff1a7b82 */ /* 0x000e620000000a00 */
[----:B------:R-:W-:Y:S02]  /*0a90*/  IMAD.X R11, RZ, RZ, ~R5, P0 ;  /* 0x000000ffff0b7224 */ /* 0x000fe400000e0e05 */
[----:B------:R-:W-:Y:S01]  /*0aa0*/  FMUL R0, R0, UR4 ;  /* 0x0000000400007c20 */ /* 0x000fe20008400000 */
[----:B------:R-:W-:Y:S01]  /*0ab0*/  IMAD.WIDE.U32 R6, R9, R20, R16 ;  /* 0x0000001409067225 */ /* 0x000fe200078e0010 */
[----:B------:R-:W-:-:S03]  /*0ac0*/  ULDC UR4, c[0x0][0x154] ;  /* 0x0000550000047ab9 */ /* 0x000fc60000000800 */
[----:B------:R-:W-:Y:S01]  /*0ad0*/  IMAD R8, R11, R20, RZ ;  /* 0x000000140b087224 */ /* 0x000fe200078e02ff */
[----:B------:R-:W2:Y:S01]  /*0ae0*/  LDC R5, c[0x0][0x144] ;  /* 0x00005100ff057b82 */ /* 0x000ea20000000800 */
[----:B------:R-:W3:Y:S02]  /*0af0*/  F2I.U32.TRUNC.NTZ R0, R0 ;  /* 0x0000000000007305 */ /* 0x000ee4000020f000 */
[----:B------:R-:W-:-:S04]  /*0b00*/  IMAD R9, R9, R21, R8 ;  /* 0x0000001509097224 */ /* 0x000fc800078e0208 */
[----:B------:R-:W-:Y:S01]  /*0b10*/  IMAD.IADD R7, R7, 0x1, R9 ;  /* 0x0000000107077824 */ /* 0x000fe200078e0209 */
[----:B------:R-:W4:Y:S01]  /*0b20*/  LDC R12, c[0x0][0x608] ;  /* 0x00018200ff0c7b82 */ /* 0x000f220000000800 */
[----:B------:R-:W-:-:S03]  /*0b30*/  IMAD.MOV.U32 R9, RZ, RZ, -0x1 ;  /* 0xffffffffff097424 */ /* 0x000fc600078e00ff */
[-CC-:B0-----:R-:W-:Y:S02]  /*0b40*/  SHF.R.U64 R20, R6, R10.reuse, R7.reuse ;  /* 0x0000000a06147219 */ /* 0x181fe40000001207 */
[----:B------:R-:W-:Y:S02]  /*0b50*/  I2FP.F32.U32 R6, R3 ;  /* 0x0000000300067245 */ /* 0x000fe40000201000 */
[----:B------:R-:W0:Y:S01]  /*0b60*/  LDC R24, c[0x0][0x658] ;  /* 0x00019600ff187b82 */ /* 0x000e220000000800 */
[----:B-1----:R-:W-:Y:S01]  /*0b70*/  ISETP.NE.U32.AND P0, PT, R26, RZ, PT ;  /* 0x000000ff1a00720c */ /* 0x002fe20003f05070 */
[----:B---3--:R-:W-:Y:S01]  /*0b80*/  IMAD.MOV R8, RZ, RZ, -R0 ;  /* 0x000000ffff087224 */ /* 0x008fe200078e0a00 */
[----:B------:R-:W-:Y:S01]  /*0b90*/  SHF.R.U32.HI R7, RZ, R10, R7 ;  /* 0x0000000aff077219 */ /* 0x000fe20000011607 */
[----:B------:R-:W-:Y:S01]  /*0ba0*/  FMUL R6, R6, UR4 ;  /* 0x0000000406067c20 */ /* 0x000fe20008400000 */
[----:B------:R-:W-:-:S03]  /*0bb0*/  ISETP.NE.AND.EX P0, PT, R27, RZ, PT, P0 ;  /* 0x000000ff1b00720c */ /* 0x000fc60003f05300 */
[----:B------:R-:W1:Y:S01]  /*0bc0*/  LDC R14, c[0x0][0x148] ;  /* 0x00005200ff0e7b82 */ /* 0x000e620000000800 */
[----:B--2---:R-:W-:-:S07]  /*0bd0*/  IMAD R0, R5, R8, R4 ;  /* 0x0000000805007224 */ /* 0x004fce00078e0204 */
[----:B------:R-:W2:Y:S01]  /*0be0*/  LDC R22, c[0x0][0x600] ;  /* 0x00018000ff167b82 */ /* 0x000ea20000000800 */
[-CC-:B----4-:R-:W-:Y:S02]  /*0bf0*/  SHF.R.U64 R28, R20, R12.reuse, R7.reuse ;  /* 0x0000000c141c7219 */ /* 0x190fe40000001207 */
[----:B------:R-:W-:Y:S01]  /*0c00*/  SHF.R.U32.HI R5, RZ, R12, R7 ;  /* 0x0000000cff057219 */ /* 0x000fe20000011607 */
[----:B------:R-:W-:Y:S01]  /*0c10*/  IMAD.MOV.U32 R7, RZ, RZ, 0x1 ;  /* 0x00000001ff077424 */ /* 0x000fe200078e00ff */
[----:B------:R3:W4:Y:S03]  /*0c20*/  F2I.U32.TRUNC.NTZ R12, R6 ;  /* 0x00000006000c7305 */ /* 0x000726000020f000 */
[----:B------:R-:W1:Y:S01]  /*0c30*/  LDC R15, c[0x0][0x648] ;  /* 0x00019200ff0f7b82 */ /* 0x000e620000000800 */
[-C--:B0-----:R-:W-:Y:S02]  /*0c40*/  SHF.L.U32 R4, R9, R24.reuse, RZ ;  /* 0x0000001809047219 */ /* 0x081fe400000006ff */
[----:B------:R-:W-:-:S02]  /*0c50*/  SHF.R.U64 R30, R28, R24, R5 ;  /* 0x000000181c1e7219 */ /* 0x000fc40000001205 */
[----:B------:R-:W-:Y:S02]  /*0c60*/  LOP3.LUT R11, RZ, R4, RZ, 0x33, !PT ;  /* 0x00000004ff0b7212 */ /* 0x000fe400078e33ff */
[-C--:B------:R-:W-:Y:S01]  /*0c70*/  SHF.R.U32.HI R5, RZ, R24.reuse, R5 ;  /* 0x00000018ff057219 */ /* 0x080fe20000011605 */
[----:B------:R-:W0:Y:S01]  /*0c80*/  LDC R21, c[0x0][0x638] ;  /* 0x00018e00ff157b82 */ /* 0x000e220000000800 */
[----:B------:R-:W-:Y:S01]  /*0c90*/  SHF.L.U32 R10, R7, R24, RZ ;  /* 0x00000018070a7219 */ /* 0x000fe200000006ff */
[----:B------:R-:W-:-:S06]  /*0ca0*/  IMAD.MOV.U32 R4, RZ, RZ, R30 ;  /* 0x000000ffff047224 */ /* 0x000fcc00078e001e */
[----:B------:R-:W0:Y:S01]  /*0cb0*/  LDC R114, c[0x0][0x610] ;  /* 0x00018400ff727b82 */ /* 0x000e220000000800 */
[----:B---34-:R-:W-:Y:S05]  /*0cc0*/  @!P0 BRA `(.L_x_7) ;  /* 0x0000000000288947 */ /* 0x018fea0003800000 */
[----:B------:R-:W3:Y:S02]  /*0cd0*/  LDC R9, c[0x0][0x64c] ;  /* 0x00019300ff097b82 */ /* 0x000ee40000000800 */
[----:B---3--:R-:W-:-:S05]  /*0ce0*/  IADD3 R9, P0, R30, R9, RZ ;  /* 0x000000091e097210 */ /* 0x008fca0007f1e0ff */
        /* <DEDUP_REMOVED lines=8> */
.L_x_7:
[----:B-1----:R-:W-:Y:S01]  /*0d70*/  SHF.R.U64 R4, R4, R15, R5 ;  /* 0x0000000f04047219 */ /* 0x002fe20000001205 */
[----:B--2---:R-:W-:Y:S01]  /*0d80*/  VIADD R5, R22, 0xffffffff ;  /* 0xffffffff16057836 */ /* 0x004fe20000000000 */
[----:B------:R-:W-:Y:S01]  /*0d90*/  LOP3.LUT R11, R28, R11, RZ, 0xc0, !PT ;  /* 0x0000000b1c0b7212 */ /* 0x000fe200078ec0ff */
[----:B------:R-:W-:Y:S02]  /*0da0*/  IMAD.MOV R12, RZ, RZ, -R12 ;  /* 0x000000ffff0c7224 */ /* 0x000fe400078e0a0c */
[----:B------:R-:W-:Y:S01]  /*0db0*/  IMAD.MOV R6, RZ, RZ, -R4 ;  /* 0x000000ffff067224 */ /* 0x000fe200078e0a04 */
[----:B------:R-:W-:Y:S01]  /*0dc0*/  LOP3.LUT R5, R20, R5, RZ, 0xc0, !PT ;  /* 0x0000000514057212 */ /* 0x000fe200078ec0ff */
[----:B------:R-:W-:Y:S02]  /*0dd0*/  @P3 IMAD R0, R14, R12, R3 ;  /* 0x0000000c0e003224 */ /* 0x000fe400078e0203 */
[----:B------:R-:W-:Y:S02]  /*0de0*/  IMAD R11, R10, R4, R11 ;  /* 0x000000040a0b7224 */ /* 0x000fe400078e020b */
[----:B0-----:R-:W-:-:S02]  /*0df0*/  IMAD R3, R6, R21, R30 ;  /* 0x0000001506037224 */ /* 0x001fc400078e021e */
[----:B------:R-:W-:Y:S02]  /*0e00*/  IMAD R114, R11, R114, R0 ;  /* 0x000000720b727224 */ /* 0x000fe400078e0200 */
[----:B------:R-:W-:Y:S02]  /*0e10*/  IMAD R3, R3, R22, R5 ;  /* 0x0000001603037224 */ /* 0x000fe400078e0205 */
[----:B------:R-:W-:Y:S02]  /*0e20*/  IMAD.MOV.U32 R0, RZ, RZ, 0x1 ;  /* 0x00000001ff007424 */ /* 0x000fe400078e00ff */
[----:B------:R-:W-:Y:S01]  /*0e30*/  IMAD.MOV.U32 R22, RZ, RZ, R23 ;  /* 0x000000ffff167224 */ /* 0x000fe200078e0017 */
[----:B------:R-:W-:Y:S02]  /*0e40*/  SEL R115, R3, R114, !P3 ;  /* 0x0000007203737207 */ /* 0x000fe40005800000 */
[----:B------:R-:W-:-:S07]  /*0e50*/  SEL R114, R114, R3, !P3 ;  /* 0x0000000372727207 */ /* 0x000fce0005800000 */
.L_x_5:
[----:B------:R-:W-:-:S08]  /*0e60*/  NOP ;  /* 0x0000000000007918 */ /* 0x000fd00000000000 */
[----:B------:R-:W0:Y:S02]  /*0e70*/  USETMAXREG.TRY_ALLOC.CTAPOOL UP0, 0xe8 ;  /* 0x000000e8000079c8 */ /* 0x000e240008000600 */
[----:B0-----:R-:W-:-:S13]  /*0e80*/  PLOP3.LUT P0, PT, PT, PT, UP0, 0x80, 0x0 ;  /* 0x000000000000781c */ /* 0x001fda0003f0f008 */
[----:B------:R-:W-:Y:S05]  /*0e90*/  @!P0 BRA `(.L_x_5) ;  /* 0xfffffffc00f08947 */ /* 0x000fea000383ffff */
[----:B------:R-:W-:Y:S01]  /*0ea0*/  ULDC.64 UR4, c[0x0][0x598] ;  /* 0x0001660000047ab9 */ /* 0x000fe20000000a00 */
[----:B------:R-:W-:Y:S01]  /*0eb0*/  ULDC.64 UR36, c[0x0][0x208] ;  /* 0x0000820000247ab9 */ /* 0x000fe20000000a00 */
[----:B------:R-:W-:-:S04]  /*0ec0*/  ISETP.NE.U32.AND P0, PT, RZ, UR4, PT ;  /* 0x00000004ff007c0c */ /* 0x000fc8000bf05070 */
[----:B------:R-:W-:-:S13]  /*0ed0*/  ISETP.NE.AND.EX P0, PT, RZ, UR5, PT, P0 ;  /* 0x00000005ff007c0c */ /* 0x000fda000bf05300 */
[----:B------:R-:W-:Y:S05]  /*0ee0*/  @!P0 BRA `(.L_x_8) ;  /* 0x00000000001c8947 */ /* 0x000fea0003800000 */
[----:B------:R-:W0:Y:S02]  /*0ef0*/  LDC.64 R4, c[0x0][0x598] ;  /* 0x00016600ff047b82 */ /* 0x000e240000000a00 */
[----:B0-----:R-:W2:Y:S02]  /*0f00*/  LDG.E.64 R4, desc[UR36][R4.64] ;  /* 0x0000002404047981 */ /* 0x001ea4000c1e1b00 */
[----:B--2---:R-:W-:-:S04]  /*0f10*/  ISETP.NE.U32.AND P0, PT, R4, RZ, PT ;  /* 0x000000ff0400720c */ /* 0x004fc80003f05070 */
[----:B------:R-:W-:-:S13]  /*0f20*/  ISETP.NE.AND.EX P0, PT, R5, RZ, PT, P0 ;  /* 0x000000ff0500720c */ /* 0x000fda0003f05300 */
[----:B------:R-:W-:Y:S05]  /*0f30*/  @!P0 BRA `(.L_x_8) ;  /* 0x0000000000088947 */ /* 0x000fea0003800000 */
[----:B------:R0:W5:Y:S01]  /*0f40*/  LD.E R23, desc[UR36][R4.64] ;  /* 0x0000002404177980 */ /* 0x000162000c101900 */
[----:B------:R-:W-:Y:S05]  /*0f50*/  BRA `(.L_x_9) ;  /* 0x0000000000247947 */ /* 0x000fea0003800000 */
.L_x_8:
[----:B------:R-:W-:Y:S02]  /*0f60*/  ULDC.64 UR4, c[0x0][0x588] ;  /* 0x0001620000047ab9 */ /* 0x000fe40000000a00 */
[----:B------:R-:W-:-:S04]  /*0f70*/  ISETP.NE.U32.AND P0, PT, RZ, UR4, PT ;  /* 0x00000004ff007c0c */ /* 0x000fc8000bf05070 */
[----:B------:R-:W-:-:S13]  /*0f80*/  ISETP.NE.AND.EX P0, PT, RZ, UR5, PT, P0 ;  /* 0x00000005ff007c0c */ /* 0x000fda000bf05300 */
[----:B------:R-:W-:Y:S05]  /*0f90*/  @!P0 BRA `(.L_x_10) ;  /* 0x00000000000c8947 */ /* 0x000fea0003800000 */
[----:B------:R-:W0:Y:S02]  /*0fa0*/  LDC.64 R4, c[0x0][0x588] ;  /* 0x00016200ff047b82 */ /* 0x000e240000000a00 */
[----:B0-----:R1:W5:Y:S01]  /*0fb0*/  LDG.E R23, desc[UR36][R4.64] ;  /* 0x0000002404177981 */ /* 0x001362000c1e1900 */
[----:B------:R-:W-:Y:S05]  /*0fc0*/  BRA `(.L_x_9) ;  /* 0x0000000000087947 */ /* 0x000fea0003800000 */
.L_x_10:
[----:B------:R-:W-:Y:S02]  /*0fd0*/  ULDC UR4, c[0x0][0x580] ;  /* 0x0001600000047ab9 */ /* 0x000fe40000000800 */
[----:B------:R-:W-:-:S07]  /*0fe0*/  IMAD.U32 R23, RZ, RZ, UR4 ;  /* 0x00000004ff177e24 */ /* 0x000fce000f8e00ff */
.L_x_9:
[----:B------:R-:W-:Y:S02]  /*0ff0*/  ULDC.64 UR4, c[0x0][0x5a0] ;  /* 0x0001680000047ab9 */ /* 0x000fe40000000a00 */
[----:B------:R-:W-:-:S04]  /*1000*/  ISETP.NE.U32.AND P0, PT, RZ, UR4, PT ;  /* 0x00000004ff007c0c */ /* 0x000fc8000bf05070 */
[----:B------:R-:W-:-:S13]  /*1010*/  ISETP.NE.AND.EX P0, PT, RZ, UR5, PT, P0 ;  /* 0x00000005ff007c0c */ /* 0x000fda000bf05300 */
[----:B------:R-:W-:Y:S05]  /*1020*/  @!P0 BRA `(.L_x_11) ;  /* 0x00000000001c8947 */ /* 0x000fea0003800000 */
[----:B01----:R-:W0:Y:S02]  /*1030*/  LDC.64 R4, c[0x0][0x5a0] ;  /* 0x00016800ff047b82 */ /* 0x003e240000000a00 */
[----:B0-----:R-:W2:Y:S02]  /*1040*/  LDG.E.64 R4, desc[UR36][R4.64] ;  /* 0x0000002404047981 */ /* 0x001ea4000c1e1b00 */
[----:B--2---:R-:W-:-:S04]  /*1050*/  ISETP.NE.U32.AND P0, PT, R4, RZ, PT ;  /* 0x000000ff0400720c */ /* 0x004fc80003f05070 */
[----:B------:R-:W-:-:S13]  /*1060*/  ISETP.NE.AND.EX P0, PT, R5, RZ, PT, P0 ;  /* 0x000000ff0500720c */ /* 0x000fda0003f05300 */
[----:B------:R-:W-:Y:S05]  /*1070*/  @!P0 BRA `(.L_x_11) ;  /* 0x0000000000088947 */ /* 0x000fea0003800000 */
[----:B------:R0:W5:Y:S01]  /*1080*/  LD.E R112, desc[UR36][R4.64] ;  /* 0x0000002404707980 */ /* 0x000162000c101900 */
[----:B------:R-:W-:Y:S05]  /*1090*/  BRA `(.L_x_12) ;  /* 0x0000000000247947 */ /* 0x000fea0003800000 */
.L_x_11:
[----:B------:R-:W-:Y:S02]  /*10a0*/  ULDC.64 UR4, c[0x0][0x590] ;  /* 0x0001640000047ab9 */ /* 0x000fe40000000a00 */
[----:B------:R-:W-:-:S04]  /*10b0*/  ISETP.NE.U32.AND P0, PT, RZ, UR4, PT ;  /* 0x00000004ff007c0c */ /* 0x000fc8000bf05070 */
[----:B------:R-:W-:-:S13]  /*10c0*/  ISETP.NE.AND.EX P0, PT, RZ, UR5, PT, P0 ;  /* 0x00000005ff007c0c */ /* 0x000fda000bf05300 */
[----:B------:R-:W-:Y:S05]  /*10d0*/  @!P0 BRA `(.L_x_13) ;  /* 0x00000000000c8947 */ /* 0x000fea0003800000 */
[----:B------:R-:W2:Y:S02]  /*10e0*/  LDC.64 R112, c[0x0][0x590] ;  /* 0x00016400ff707b82 */ /* 0x000ea40000000a00 */
[----:B--2---:R2:W5:Y:S01]  /*10f0*/  LDG.E R112, desc[UR36][R112.64] ;  /* 0x0000002470707981 */ /* 0x004562000c1e1900 */
[----:B------:R-:W-:Y:S05]  /*1100*/  BRA `(.L_x_12) ;  /* 0x0000000000087947 */ /* 0x000fea0003800000 */
.L_x_13:
[----:B------:R-:W-:Y:S02]  /*1110*/  ULDC UR4, c[0x0][0x584] ;  /* 0x0001610000047ab9 */ /* 0x000fe40000000800 */
[----:B------:R-:W-:-:S07]  /*1120*/  IMAD.U32 R112, RZ, RZ, UR4 ;  /* 0x00000004ff707e24 */ /* 0x000fce000f8e00ff */
.L_x_12:
[----:B------:R-:W-:-:S13]  /*1130*/  LOP3.LUT P0, RZ, R0, 0xff, RZ, 0xc0, !PT ;  /* 0x000000ff00ff7812 */ /* 0x000fda000780c0ff */
[----:B------:R-:W-:Y:S05]  /*1140*/  @!P0 EXIT ;  /* 0x000000000000894d */ /* 0x000fea0003800000 */
[----:B------:R-:W-:Y:S01]  /*1150*/  ULDC UR4, c[0x0][0x28c] ;  /* 0x0000a30000047ab9 */ /* 0x000fe20000000800 */
[----:B------:R-:W-:Y:S01]  /*1160*/  UMOV UR38, URZ ;  /* 0x0000003f00267c82 */ /* 0x000fe20008000000 */
[----:B------:R-:W-:Y:S01]  /*1170*/  UIADD3 UR4, UR4, 0x1f, URZ ;  /* 0x0000001f04047890 */ /* 0x000fe2000fffe03f */
[----:B------:R-:W-:-:S03]  /*1180*/  UMOV UR39, URZ ;  /* 0x0000003f00277c82 */ /* 0x000fc60008000000 */
[----:B------:R-:W-:-:S04]  /*1190*/  USHF.R.S32.HI UR5, URZ, 0x1f, UR4 ;  /* 0x0000001f3f057899 */ /* 0x000fc80008011404 */
[----:B------:R-:W-:-:S04]  /*11a0*/  ULEA.HI UR5, UR5, UR4, URZ, 0x5 ;  /* 0x0000000405057291 */ /* 0x000fc8000f8f283f */
[----:B------:R-:W-:-:S12]  /*11b0*/  USHF.R.S32.HI UR40, URZ, 0x5, UR5 ;  /* 0x000000053f287899 */ /* 0x000fd80008011405 */
.L_x_211:
[----:B------:R-:W-:Y:S01]  /*11c0*/  LOP3.LUT R0, R18, 0x80, RZ, 0xc0, !PT ;  /* 0x0000008012007812 */ /* 0x000fe200078ec0ff */
[----:B------:R-:W3:Y:S01]  /*11d0*/  S2UR UR7, SR_CgaCtaId ;  /* 0x00000000000779c3 */ /* 0x000ee20000008800 */
[----:B------:R-:W-:Y:S02]  /*11e0*/  UMOV UR6, 0x400 ;  /* 0x0000040000067882 */ /* 0x000fe40000000000 */
[----:B------:R-:W-:-:S06]  /*11f0*/  SHF.R.U32.HI R0, RZ, 0x7, R0 ;  /* 0x00000007ff007819 */ /* 0x000fcc0000011600 */
[----:B----4-:R-:W4:Y:S01]  /*1200*/  SHFL.IDX PT, R0, R0, RZ, 0x1f ;  /* 0x00001fff00007589 */ /* 0x010f2200000e0000 */
[----:B---3--:R-:W-:Y:S01]  /*1210*/  ULEA UR6, UR7, UR6, 0x18 ;  /* 0x0000000607067291 */ /* 0x008fe2000f8ec03f */
[----:B----4-:R-:W-:-:S13]  /*1220*/  R2UR UR4, R0 ;  /* 0x00000000000472ca */ /* 0x010fda00000e0000 */
[----:B------:R-:W-:-:S04]  /*1230*/  ULEA.HI UR5, UR4, UR4, URZ, 0x1 ;  /* 0x0000000404057291 */ /* 0x000fc8000f8f083f */
[----:B------:R-:W-:-:S04]  /*1240*/  ULOP3.LUT UR5, UR5, 0x1ffffe, URZ, 0xc0, !UPT ;  /* 0x001ffffe05057892 */ /* 0x000fc8000f8ec03f */
[----:B------:R-:W-:-:S03]  /*1250*/  UIADD3 UR5, UR4, -UR5, URZ ;  /* 0x8000000504057290 */ /* 0x000fc6000fffe03f */
[----:B------:R-:W-:Y:S01]  /*1260*/  ULDC UR4, c[0x0][0x28c] ;  /* 0x0000a30000047ab9 */ /* 0x000fe20000000800 */
[----:B------:R-:W-:Y:S01]  /*1270*/  ULEA UR5, UR5, UR6, 0xb ;  /* 0x0000000605057291 */ /* 0x000fe2000f8e583f */
[----:B------:R-:W-:-:S03]  /*1280*/  ISETP.LT.AND P0, PT, RZ, UR4, PT ;  /* 0x00000004ff007c0c */ /* 0x000fc6000bf01270 */
[----:B------:R-:W-:-:S04]  /*1290*/  UIADD3 UR5, UR5, 0x280, URZ ;  /* 0x0000028005057890 */ /* 0x000fc8000fffe03f */
[----:B------:R-:W-:-:S04]  /*12a0*/  USHF.R.U32.HI UR5, URZ, 0x4, UR5 ;  /* 0x000000043f057899 */ /* 0x000fc80008011605 */
[----:B------:R-:W-:Y:S02]  /*12b0*/  ULOP3.LUT UR41, UR5, 0x3fff, URZ, 0xc0, !UPT ;  /* 0x00003fff05297892 */ /* 0x000fe4000f8ec03f */
[----:B01----:R-:W-:Y:S10]  /*12c0*/  @P0 BRA `(.L_x_14) ;  /* 0x0000000000400947 */ /* 0x003ff40003800000 */
[----:B------:R-:W-:Y:S01]  /*12d0*/  MOV R0, 0x0 ;  /* 0x0000000000007802 */ /* 0x000fe20000000f00 */
[----:B------:R-:W-:Y:S01]  /*12e0*/  ULDC.64 UR4, c[0x4][0x68] ;  /* 0x01001a0000047ab9 */ /* 0x000fe20000000a00 */
[----:B------:R-:W-:Y:S01]  /*12f0*/  ULDC.64 UR6, c[0x4][0x8] ;  /* 0x0100020000067ab9 */ /* 0x000fe20000000a00 */
[----:B01----:R-:W-:Y:S01]  /*1300*/  IMAD.U32 R4, RZ, RZ, UR4 ;  /* 0x00000004ff047e24 */ /* 0x003fe2000f8e00ff */
[----:B------:R0:W1:Y:S01]  /*1310*/  LDC.64 R14, c[0x4][R0] ;  /* 0x01000000000e7b82 */ /* 0x0000620000000a00 */
[----:B------:R-:W-:Y:S01]  /*1320*/  IMAD.U32 R5, RZ, RZ, UR5 ;  /* 0x00000005ff057e24 */ /* 0x000fe2000f8e00ff */
[----:B------:R-:W-:Y:S01]  /*1330*/  ULDC.64 UR4, c[0x4][0x70] ;  /* 0x01001c0000047ab9 */ /* 0x000fe20000000a00 */
[----:B------:R-:W-:Y:S02]  /*1340*/  IMAD.U32 R10, RZ, RZ, UR6 ;  /* 0x00000006ff0a7e24 */ /* 0x000fe4000f8e00ff */
[----:B------:R-:W-:Y:S02]  /*1350*/  IMAD.U32 R6, RZ, RZ, UR4 ;  /* 0x00000004ff067e24 */ /* 0x000fe4000f8e00ff */
[----:B------:R-:W-:-:S02]  /*1360*/  IMAD.U32 R7, RZ, RZ, UR5 ;  /* 0x00000005ff077e24 */ /* 0x000fc4000f8e00ff */
[----:B------:R-:W-:Y:S02]  /*1370*/  IMAD.U32 R11, RZ, RZ, UR7 ;  /* 0x00000007ff0b7e24 */ /* 0x000fe4000f8e00ff */
[----:B------:R-:W-:Y:S02]  /*1380*/  IMAD.MOV.U32 R8, RZ, RZ, 0x1e1 ;  /* 0x000001e1ff087424 */ /* 0x000fe400078e00ff */
[----:B------:R-:W-:Y:S02]  /*1390*/  IMAD.MOV.U32 R12, RZ, RZ, 0x1 ;  /* 0x00000001ff0c7424 */ /* 0x000fe400078e00ff */
[----:B0-----:R-:W-:-:S07]  /*13a0*/  IMAD.MOV.U32 R13, RZ, RZ, RZ ;  /* 0x000000ffff0d7224 */ /* 0x001fce00078e00ff */
[----:B------:R-:W-:-:S07]  /*13b0*/  LEPC R20, `(.L_x_14) ;  /* 0x000000001014794e */ /* 0x000fce0000000000 */
[----:B-12--5:R-:W-:Y:S05]  /*13c0*/  CALL.ABS.NOINC R14 ;  /* 0x000000000e007343 */ /* 0x026fea0003c00000 */
.L_x_14:
[----:B------:R-:W-:-:S04]  /*13d0*/  LOP3.LUT R0, R19, 0x1, RZ, 0xfc, !PT ;  /* 0x0000000113007812 */ /* 0x000fc800078efcff */
[----:B------:R-:W-:-:S13]  /*13e0*/  ISETP.NE.AND P0, PT, R0, 0x3, PT ;  /* 0x000000030000780c */ /* 0x000fda0003f05270 */
[----:B------:R-:W-:Y:S05]  /*13f0*/  @!P0 BRA `(.L_x_15) ;  /* 0x0000000000048947 */ /* 0x000fea0003800000 */
[----:B------:R-:W-:Y:S01]  /*1400*/  BPT.TRAP 0x1 ;  /* 0x000000040000795c */ /* 0x000fe20000300000 */
.L_x_15:
[----:B------:R-:W3:Y:S01]  /*1410*/  S2UR UR5, SR_CgaCtaId ;  /* 0x00000000000579c3 */ /* 0x000ee20000008800 */
[----:B------:R-:W-:Y:S01]  /*1420*/  UMOV UR4, 0x400 ;  /* 0x0000040000047882 */ /* 0x000fe20000000000 */
[----:B------:R-:W-:Y:S02]  /*1430*/  IMAD.U32 R0, RZ, RZ, UR38 ;  /* 0x00000026ff007e24 */ /* 0x000fe4000f8e00ff */
[----:B------:R-:W-:-:S03]  /*1440*/  IMAD.U32 R3, RZ, RZ, UR39 ;  /* 0x00000027ff037e24 */ /* 0x000fc6000f8e00ff */
[----:B------:R-:W-:Y:S01]  /*1450*/  SHF.L.U32 R0, R0, 0x1f, RZ ;  /* 0x0000001f00007819 */ /* 0x000fe200000006ff */
[----:B---3--:R-:W-:-:S06]  /*1460*/  ULEA UR4, UR5, UR4, 0x18 ;  /* 0x0000000405047291 */ /* 0x008fcc000f8ec03f */
[----:B------:R-:W-:-:S04]  /*1470*/  IMAD.U32 R6, RZ, RZ, UR4 ;  /* 0x00000004ff067e24 */ /* 0x000fc8000f8e00ff */
[----:B------:R-:W-:-:S04]  /*1480*/  IMAD R3, R3, 0x8, R6 ;  /* 0x0000000803037824 */ /* 0x000fc800078e0206 */
[----:B------:R3:W4:Y:S01]  /*1490*/  SYNCS.PHASECHK.TRANS64.TRYWAIT P1, [R3+URZ], R0 ;  /* 0x00000000030075a7 */ /* 0x000722000802017f */
[----:B------:R-:W-:Y:S05]  /*14a0*/  @!P0 BRA `(.L_x_16) ;  /* 0x0000000000048947 */ /* 0x000fea0003800000 */
[----:B------:R-:W-:Y:S01]  /*14b0*/  BPT.TRAP 0x1 ;  /* 0x000000040000795c */ /* 0x000fe20000300000 */
.L_x_16:
[----:B----4-:R-:W-:Y:S05]  /*14c0*/  @P1 BRA `(.L_x_17) ;  /* 0x0000000000081947 */ /* 0x010fea0003800000 */
[----:B------:R-:W4:Y:S02]  /*14d0*/  SYNCS.PHASECHK.TRANS64.TRYWAIT P1, [R3+URZ], R0 ;  /* 0x00000000030075a7 */ /* 0x000f24000802017f */
[----:B----4-:R-:W-:Y:S05]  /*14e0*/  @!P1 BRA `(.L_x_18) ;  /* 0x0000008000509947 */ /* 0x010fea0003800000 */
.L_x_17:
[----:B------:R-:W-:-:S04]  /*14f0*/  UISETP.LT.AND UP0, UPT, UR40, 0x1, UPT ;  /* 0x000000012800788c */ /* 0x000fc8000bf01270 */
[----:B------:R-:W-:-:S06]  /*1500*/  USEL UR4, UR40, 0x1, UP0 ;  /* 0x0000000128047887 */ /* 0x000fcc0008000000 */
[----:B---34-:R-:W-:Y:S01]  /*1510*/  IMAD.U32 R0, RZ, RZ, UR4 ;  /* 0x00000004ff007e24 */ /* 0x018fe2000f8e00ff */
[----:B------:R-:W-:Y:S05]  /*1520*/  WARPSYNC.ALL ;  /* 0x0000000000007948 */ /* 0x000fea0003800000 */
[----:B------:R-:W-:-:S04]  /*1530*/  IADD3 R0, -R0, UR40, RZ ;  /* 0x0000002800007c10 */ /* 0x000fc8000fffe1ff */
[----:B------:R-:W-:Y:S02]  /*1540*/  ISETP.GE.AND P1, PT, R0, 0x1, PT ;  /* 0x000000010000780c */ /* 0x000fe40003f26270 */
[----:B------:R-:W-:Y:S01]  /*1550*/  R2UR UR5, R6 ;  /* 0x00000000060572ca */ /* 0x000fe200000e0000 */
[----:B------:R-:W-:Y:S01]  /*1560*/  ULOP3.LUT UR4, UR41, 0x10000, URZ, 0xfc, !UPT ;  /* 0x0001000029047892 */ /* 0x000fe2000f8efc3f */
[----:B------:R-:W-:Y:S01]  /*1570*/  WARPGROUP.ARRIVE ;  /* 0x00000000000079c5 */ /* 0x000fe20000000000 */
[----:B------:R-:W-:Y:S01]  /*1580*/  UMOV UR9, 0xc0000010 ;  /* 0xc000001000097882 */ /* 0x000fe20000000000 */
[----:B------:R-:W-:Y:S01]  /*1590*/  UMOV UR11, 0xc0000010 ;  /* 0xc0000010000b7882 */ /* 0x000fe20000000000 */
[----:B------:R-:W-:Y:S01]  /*15a0*/  ULEA UR8, UR39, UR4, 0x8 ;  /* 0x0000000427087291 */ /* 0x000fe2000f8e403f */
[----:B------:R-:W-:Y:S01]  /*15b0*/  UMOV UR13, UR9 ;  /* 0x00000009000d7c82 */ /* 0x000fe20008000000 */
[----:B------:R-:W-:Y:S01]  /*15c0*/  UMOV UR15, 0xc0000010 ;  /* 0xc0000010000f7882 */ /* 0x000fe20000000000 */
[----:B------:R-:W-:Y:S01]  /*15d0*/  UMOV UR21, UR9 ;  /* 0x0000000900157c82 */ /* 0x000fe20008000000 */
[----:B------:R-:W-:Y:S01]  /*15e0*/  UMOV UR23, 0xc0000010 ;  /* 0xc000001000177882 */ /* 0x000fe20000000000 */
[----:B------:R-:W-:-:S02]  /*15f0*/  UMOV UR25, UR9 ;  /* 0x0000000900197c82 */ /* 0x000fc40008000000 */
[----:B------:R-:W-:Y:S01]  /*1600*/  UMOV UR12, UR8 ;  /* 0x00000008000c7c82 */ /* 0x000fe20008000000 */
[----:B------:R-:W-:Y:S01]  /*1610*/  UIADD3 UR5, UR5, 0x17280, URZ ;  /* 0x0001728005057890 */ /* 0x000fe2000fffe03f */
[----:B------:R-:W-:Y:S01]  /*1620*/  UMOV UR20, UR8 ;  /* 0x0000000800147c82 */ /* 0x000fe20008000000 */
[----:B------:R-:W-:Y:S02]  /*1630*/  UMOV UR24, UR8 ;  /* 0x0000000800187c82 */ /* 0x000fe40008000000 */
[----:B------:R-:W-:Y:S01]  /*1640*/  USHF.R.U32.HI UR5, URZ, 0x4, UR5 ;  /* 0x000000043f057899 */ /* 0x000fe20008011605 */
[----:B------:R-:W-:Y:S01]  /*1650*/  UMOV UR27, 0xc0000010 ;  /* 0xc0000010001b7882 */ /* 0x000fe20000000000 */
[----:B------:R-:W-:Y:S02]  /*1660*/  UMOV UR28, UR8 ;  /* 0x00000008001c7c82 */ /* 0x000fe40008000000 */
[----:B------:R-:W-:Y:S01]  /*1670*/  ULOP3.LUT UR5, UR5, 0x3fff, URZ, 0xc0, !UPT ;  /* 0x00003fff05057892 */ /* 0x000fe2000f8ec03f */
[----:B------:R-:W-:Y:S01]  /*1680*/  UMOV UR29, UR9 ;  /* 0x00000009001d7c82 */ /* 0x000fe20008000000 */
[----:B------:R-:W-:-:S02]  /*1690*/  UMOV UR31, 0xc0000010 ;  /* 0xc0000010001f7882 */ /* 0x000fc40000000000 */
[----:B------:R-:W-:Y:S01]  /*16a0*/  ULOP3.LUT UR5, UR5, 0x10000, URZ, 0xfc, !UPT ;  /* 0x0001000005057892 */ /* 0x000fe2000f8efc3f */
[----:B------:R-:W-:Y:S01]  /*16b0*/  UMOV UR32, UR8 ;  /* 0x0000000800207c82 */ /* 0x000fe20008000000 */
[----:B------:R-:W-:Y:S02]  /*16c0*/  UMOV UR33, UR9 ;  /* 0x0000000900217c82 */ /* 0x000fe40008000000 */
[----:B------:R-:W-:Y:S01]  /*16d0*/  UIMAD UR6, UR39, 0x160, UR5 ;  /* 0x00000160270678a4 */ /* 0x000fe2000f8e0205 */
[----:B------:R-:W-:Y:S01]  /*16e0*/  UMOV UR35, 0xc0000010 ;  /* 0xc000001000237882 */ /* 0x000fe20000000000 */
[----:B------:R-:W-:Y:S02]  /*16f0*/  UMOV UR44, UR8 ;  /* 0x00000008002c7c82 */ /* 0x000fe40008000000 */
[----:B------:R-:W-:Y:S02]  /*1700*/  UIADD3 UR7, UR6, 0x20, URZ ;  /* 0x0000002006077890 */ /* 0x000fe4000fffe03f */
[----:B------:R-:W-:-:S02]  /*1710*/  UIADD3 UR14, UR6, 0x40, URZ ;  /* 0x00000040060e7890 */ /* 0x000fc4000fffe03f */
[----:B------:R-:W-:Y:S01]  /*1720*/  UMOV UR10, UR6 ;  /* 0x00000006000a7c82 */ /* 0x000fe20008000000 */
[----:B------:R-:W-:Y:S01]  /*1730*/  UIADD3 UR22, UR6, 0x60, URZ ;  /* 0x0000006006167890 */ /* 0x000fe2000fffe03f */
[----:B------:R-:W-:Y:S01]  /*1740*/  IGMMA.64x16x32.S8.S8 R104, gdesc[UR8], RZ, !UPT, gsb0 ;  /* 0x00600000086879f1 */ /* 0x000fe2000c0410ff */
[----:B------:R-:W-:Y:S01]  /*1750*/  UMOV UR10, UR7 ;  /* 0x00000007000a7c82 */ /* 0x000fe20008000000 */
[----:B------:R-:W-:Y:S01]  /*1760*/  UMOV UR11, 0xc0000010 ;  /* 0xc0000010000b7882 */ /* 0x000fe20000000000 */
[----:B------:R-:W-:Y:S02]  /*1770*/  UIADD3 UR26, UR6, 0x80, URZ ;  /* 0x00000080061a7890 */ /* 0x000fe4000fffe03f */
[----:B------:R-:W-:Y:S02]  /*1780*/  UIADD3 UR30, UR6, 0xa0, URZ ;  /* 0x000000a0061e7890 */ /* 0x000fe4000fffe03f */
[----:B------:R-:W-:Y:S02]  /*1790*/  UIADD3 UR34, UR6, 0xc0, URZ ;  /* 0x000000c006227890 */ /* 0x000fe4000fffe03f */
[----:B------:R-:W-:Y:S01]  /*17a0*/  UIADD3 UR46, UR6, 0xe0, URZ ;  /* 0x000000e0062e7890 */ /* 0x000fe2000fffe03f */
[----:B------:R-:W-:Y:S01]  /*17b0*/  UMOV UR45, UR9 ;  /* 0x00000009002d7c82 */ /* 0x000fe20008000000 */
[----:B------:R-:W-:Y:S01]  /*17c0*/  UMOV UR47, 0xc0000010 ;  /* 0xc0000010002f7882 */ /* 0x000fe20000000000 */
[----:B------:R-:W-:Y:S01]  /*17d0*/  UIADD3 UR18, UR6, 0x100, URZ ;  /* 0x0000010006127890 */ /* 0x000fe2000fffe03f */
[----:B------:R-:W-:Y:S01]  /*17e0*/  UMOV UR16, UR8 ;  /* 0x0000000800107c82 */ /* 0x000fe20008000000 */
[----:B------:R-:W-:Y:S01]  /*17f0*/  UMOV UR17, UR9 ;  /* 0x0000000900117c82 */ /* 0x000fe20008000000 */
[----:B------:R-:W-:Y:S01]  /*1800*/  UMOV UR19, 0xc0000010 ;  /* 0xc000001000137882 */ /* 0x000fe20000000000 */
[----:B------:R-:W-:-:S02]  /*1810*/  WARPGROUP.DEPBAR.LE gsb0, 0x0 ;  /* 0x00008000000079c5 */ /* 0x000fc40000010000 */
[----:B------:R-:W-:-:S06]  /*1820*/  WARPGROUP.ARRIVE ;  /* 0x00000000000079c5 */ /* 0x000fcc0000000000 */
[----:B------:R-:W-:Y:S01]  /*1830*/  IGMMA.64x16x32.S8.S8 R96, gdesc[UR8], RZ, !UPT, gsb0 ;  /* 0x00600000086079f1 */ /* 0x000fe2000c0410ff */
[----:B------:R-:W-:Y:S01]  /*1840*/  UIADD3 UR10, UR6, 0x120, URZ ;  /* 0x00000120060a7890 */ /* 0x000fe2000fffe03f */
[----:B------:R-:W-:Y:S01]  /*1850*/  UMOV UR11, 0xc0000010 ;  /* 0xc0000010000b7882 */ /* 0x000fe20000000000 */
[----:B------:R-:W-:Y:S01]  /*1860*/  UIADD3 UR6, UR6, 0x140, URZ ;  /* 0x0000014006067890 */ /* 0x000fe2000fffe03f */
[----:B------:R-:W-:Y:S02]  /*1870*/  WARPGROUP.DEPBAR.LE gsb0, 0x0 ;  /* 0x00008000000079c5 */ /* 0x000fe40000010000 */
[----:B------:R-:W-:-:S06]  /*1880*/  WARPGROUP.ARRIVE ;  /* 0x00000000000079c5 */ /* 0x000fcc0000000000 */
[----:B------:R-:W-:Y:S03]  /*1890*/  IGMMA.64x16x32.S8.S8 R88, gdesc[UR12], RZ, !UPT, gsb0 ;  /* 0x006000000c5879f1 */ /* 0x000fe6000c0410ff */
        /* <DEDUP_REMOVED lines=20> */
[----:B------:R-:W-:Y:S01]  /*19e0*/  IGMMA.64x16x32.S8.S8 R32, gdesc[UR8], RZ, !UPT, gsb0 ;  /* 0x00600000082079f1 */ /* 0x000fe2000c0410ff */
[----:B------:R-:W-:Y:S01]  /*19f0*/  UMOV UR10, UR6 ;  /* 0x00000006000a7c82 */ /* 0x000fe20008000000 */
[----:B------:R-:W-:Y:S01]  /*1a00*/  UMOV UR11, 0xc0000010 ;  /* 0xc0000010000b7882 */ /* 0x000fe20000000000 */
[----:B------:R-:W-:Y:S02]  /*1a10*/  WARPGROUP.DEPBAR.LE gsb0, 0x0 ;  /* 0x00008000000079c5 */ /* 0x000fe40000010000 */
[----:B------:R-:W-:-:S06]  /*1a20*/  WARPGROUP.ARRIVE ;  /* 0x00000000000079c5 */ /* 0x000fcc0000000000 */
[----:B------:R-:W-:Y:S03]  /*1a30*/  IGMMA.64x16x32.S8.S8 R24, gdesc[UR8], RZ, !UPT, gsb0 ;  /* 0x00600000081879f1 */ /* 0x000fe6000c0410ff */
[----:B------:R-:W-:Y:S02]  /*1a40*/  WARPGROUP.DEPBAR.LE gsb0, 0x0 ;  /* 0x00008000000079c5 */ /* 0x000fe40000010000 */
[----:B------:R-:W-:Y:S05]  /*1a50*/  @!P1 BRA `(.L_x_19) ;  /* 0x0000000400b89947 */ /* 0x000fea0003800000 */
[----:B------:R-:W-:Y:S02]  /*1a60*/  UIADD3 UR6, UR39, 0x1, URZ ;  /* 0x0000000127067890 */ /* 0x000fe4000fffe03f */
[----:B------:R-:W-:Y:S02]  /*1a70*/  IMAD.U32 R3, RZ, RZ, UR39 ;  /* 0x00000027ff037e24 */ /* 0x000fe4000f8e00ff */
[----:B------:R-:W-:-:S04]  /*1a80*/  UISETP.NE.AND UP0, UPT, UR6, 0x17, UPT ;  /* 0x000000170600788c */ /* 0x000fc8000bf05270 */
[----:B------:R-:W-:Y:S02]  /*1a90*/  USEL UR7, URZ, 0x1, UP0 ;  /* 0x000000013f077887 */ /* 0x000fe40008000000 */
[----:B------:R-:W-:Y:S02]  /*1aa0*/  USEL UR6, UR6, URZ, UP0 ;  /* 0x0000003f06067287 */ /* 0x000fe40008000000 */
[----:B------:R-:W-:-:S06]  /*1ab0*/  ULOP3.LUT UR7, UR38, UR7, URZ, 0x3c, !UPT ;  /* 0x0000000726077292 */ /* 0x000fcc000f8e3c3f */
[----:B------:R-:W-:-:S07]  /*1ac0*/  IMAD.U32 R8, RZ, RZ, UR7 ;  /* 0x00000007ff087e24 */ /* 0x000fce000f8e00ff */
.L_x_26:
[----:B------:R-:W-:Y:S05]  /*1ad0*/  @!P0 BRA `(.L_x_20) ;  /* 0x0000000000048947 */ /* 0x000fea0003800000 */
[----:B------:R-:W-:Y:S01]  /*1ae0*/  BPT.TRAP 0x1 ;  /* 0x000000040000795c */ /* 0x000fe20000300000 */
.L_x_20:
[----:B------:R-:W3:Y:S01]  /*1af0*/  S2UR UR8, SR_CgaCtaId ;  /* 0x00000000000879c3 */ /* 0x000ee20000008800 */
[----:B------:R-:W-:Y:S01]  /*1b00*/  UMOV UR7, 0x400 ;  /* 0x0000040000077882 */ /* 0x000fe20000000000 */
[----:B------:R-:W-:Y:S01]  /*1b10*/  IMAD.U32 R7, RZ, RZ, UR6 ;  /* 0x00000006ff077e24 */ /* 0x000fe2000f8e00ff */
[----:B01----:R-:W-:Y:S01]  /*1b20*/  SHF.L.U32 R5, R8, 0x1f, RZ ;  /* 0x0000001f08057819 */ /* 0x003fe200000006ff */
[----:B---3--:R-:W-:-:S06]  /*1b30*/  ULEA UR7, UR8, UR7, 0x18 ;  /* 0x0000000708077291 */ /* 0x008fcc000f8ec03f */
[----:B------:R-:W-:-:S04]  /*1b40*/  IMAD.U32 R6, RZ, RZ, UR7 ;  /* 0x00000007ff067e24 */ /* 0x000fc8000f8e00ff */
[----:B------:R-:W-:-:S04]  /*1b50*/  IMAD R4, R7, 0x8, R6 ;  /* 0x0000000807047824 */ /* 0x000fc800078e0206 */
[----:B------:R0:W1:Y:S01]  /*1b60*/  SYNCS.PHASECHK.TRANS64.TRYWAIT P1, [R4+URZ], R5 ;  /* 0x00000005040075a7 */ /* 0x000062000802017f */
[----:B------:R-:W-:Y:S05]  /*1b70*/  @!P0 BRA `(.L_x_21) ;  /* 0x0000000000048947 */ /* 0x000fea0003800000 */
[----:B------:R-:W-:Y:S01]  /*1b80*/  BPT.TRAP 0x1 ;  /* 0x000000040000795c */ /* 0x000fe20000300000 */
.L_x_21:
[----:B-1----:R-:W-:Y:S05]  /*1b90*/  @P1 BRA `(.L_x_22) ;  /* 0x0000000000081947 */ /* 0x002fea0003800000 */
[----:B------:R-:W1:Y:S02]  /*1ba0*/  SYNCS.PHASECHK.TRANS64.TRYWAIT P1, [R4+URZ], R5 ;  /* 0x00000005040075a7 */ /* 0x000e64000802017f */
[----:B-1----:R-:W-:Y:S05]  /*1bb0*/  @!P1 BRA `(.L_x_23) ;  /* 0x0000007800b09947 */ /* 0x002fea0003800000 */
.L_x_22:
[----:B------:R-:W-:Y:S01]  /*1bc0*/  ULEA UR8, UR6, UR4, 0x8 ;  /* 0x0000000406087291 */ /* 0x000fe2000f8e403f */
[----:B------:R-:W-:Y:S01]  /*1bd0*/  WARPGROUP.ARRIVE ;  /* 0x00000000000079c5 */ /* 0x000fe20000000000 */
[----:B------:R-:W-:Y:S01]  /*1be0*/  UIMAD UR7, UR6, 0x160, UR5 ;  /* 0x00000160060778a4 */ /* 0x000fe2000f8e0205 */
[----:B------:R-:W-:Y:S01]  /*1bf0*/  UMOV UR9, 0xc0000010 ;  /* 0xc000001000097882 */ /* 0x000fe20000000000 */
[----:B------:R-:W-:Y:S02]  /*1c00*/  UMOV UR11, 0xc0000010 ;  /* 0xc0000010000b7882 */ /* 0x000fe40000000000 */
[----:B------:R-:W-:Y:S02]  /*1c10*/  UIADD3 UR12, UR7, 0x20, URZ ;  /* 0x00000020070c7890 */ /* 0x000fe4000fffe03f */
[----:B------:R-:W-:Y:S02]  /*1c20*/  UIADD3 UR13, UR7, 0x40, URZ ;  /* 0x00000040070d7890 */ /* 0x000fe4000fffe03f */
[----:B------:R-:W-:Y:S01]  /*1c30*/  UMOV UR10, UR7 ;  /* 0x00000007000a7c82 */ /* 0x000fe20008000000 */
[----:B------:R-:W-:Y:S01]  /*1c40*/  UIADD3 UR14, UR7, 0x60, URZ ;  /* 0x00000060070e7890 */ /* 0x000fe2000fffe03f */
[----:B------:R-:W-:Y:S01]  /*1c50*/  IGMMA.64x16x32.S8.S8 R104, gdesc[UR8], R104, gsb0 ;  /* 0x00600000086879f1 */ /* 0x000fe20008041068 */
[----:B------:R-:W-:Y:S01]  /*1c60*/  UMOV UR10, UR12 ;  /* 0x0000000c000a7c82 */ /* 0x000fe20008000000 */
[----:B------:R-:W-:Y:S01]  /*1c70*/  UMOV UR11, 0xc0000010 ;  /* 0xc0000010000b7882 */ /* 0x000fe20000000000 */
[----:B------:R-:W-:Y:S01]  /*1c80*/  UIADD3 UR12, UR7, 0x80, URZ ;  /* 0x00000080070c7890 */ /* 0x000fe2000fffe03f */
[----:B------:R-:W-:-:S02]  /*1c90*/  WARPGROUP.DEPBAR.LE gsb0, 0x0 ;  /* 0x00008000000079c5 */ /* 0x000fc40000010000 */
[----:B------:R-:W-:-:S06]  /*1ca0*/  WARPGROUP.ARRIVE ;  /* 0x00000000000079c5 */ /* 0x000fcc0000000000 */
[----:B------:R-:W-:Y:S01]  /*1cb0*/  IGMMA.64x16x32.S8.S8 R96, gdesc[UR8], R96, gsb0 ;  /* 0x00600000086079f1 */ /* 0x000fe20008041060 */
[----:B------:R-:W-:Y:S01]  /*1cc0*/  UMOV UR10, UR13 ;  /* 0x0000000d000a7c82 */ /* 0x000fe20008000000 */
[----:B------:R-:W-:Y:S01]  /*1cd0*/  UMOV UR11, 0xc0000010 ;  /* 0xc0000010000b7882 */ /* 0x000fe20000000000 */
[----:B------:R-:W-:Y:S01]  /*1ce0*/  UIADD3 UR13, UR7, 0xa0, URZ ;  /* 0x000000a0070d7890 */ /* 0x000fe2000fffe03f */
[----:B------:R-:W-:Y:S02]  /*1cf0*/  WARPGROUP.DEPBAR.LE gsb0, 0x0 ;  /* 0x00008000000079c5 */ /* 0x000fe40000010000 */
        /* <DEDUP_REMOVED lines=22> */
[----:B------:R-:W-:Y:S02]  /*1e60*/  UIADD3 UR14, UR7, 0x120, URZ ;  /* 0x00000120070e7890 */ /* 0x000fe4000fffe03f */
[----:B------:R-:W-:Y:S01]  /*1e70*/  UIADD3 UR7, UR7, 0x140, URZ ;  /* 0x0000014007077890 */ /* 0x000fe2000fffe03f */
[----:B------:R-:W-:Y:S02]  /*1e80*/  WARPGROUP.DEPBAR.LE gsb0, 0x0 ;  /* 0x00008000000079c5 */ /* 0x000fe40000010000 */
[----:B------:R-:W-:-:S06]  /*1e90*/  WARPGROUP.ARRIVE ;  /* 0x00000000000079c5 */ /* 0x000fcc0000000000 */
[----:B------:R-:W-:Y:S01]  /*1ea0*/  IGMMA.64x16x32.S8.S8 R56, gdesc[UR8], R56, gsb0 ;  /* 0x00600000083879f1 */ /* 0x000fe20008041038 */
[----:B------:R-:W-:Y:S01]  /*1eb0*/  UMOV UR10, UR12 ;  /* 0x0000000c000a7c82 */ /* 0x000fe20008000000 */
[----:B------:R-:W-:Y:S01]  /*1ec0*/  UMOV UR11, 0xc0000010 ;  /* 0xc0000010000b7882 */ /* 0x000fe20000000000 */
        /* <DEDUP_REMOVED lines=17> */
[----:B------:R-:W-:Y:S03]  /*1fe0*/  IGMMA.64x16x32.S8.S8 R24, gdesc[UR8], R24, gsb0 ;  /* 0x00600000081879f1 */ /* 0x000fe60008041018 */
[----:B------:R-:W-:Y:S02]  /*1ff0*/  WARPGROUP.DEPBAR.LE gsb0, 0x0 ;  /* 0x00008000000079c5 */ /* 0x000fe40000010000 */
[----:B------:R-:W-:Y:S05]  /*2000*/  @!P0 BRA `(.L_x_24) ;  /* 0x0000000000048947 */ /* 0x000fea0003800000 */
[----:B------:R-:W-:Y:S01]  /*2010*/  BPT.TRAP 0x1 ;  /* 0x000000040000795c */ /* 0x000fe20000300000 */
.L_x_24:
[----:B01----:R-:W-:Y:S01]  /*2020*/  IMAD R4, R3, 0x8, R6 ;  /* 0x0000000803047824 */ /* 0x003fe200078e0206 */
[----:B------:R-:W-:-:S03]  /*2030*/  ISETP.GT.U32.AND P1, PT, R19, 0x1, PT ;  /* 0x000000011300780c */ /* 0x000fc60003f24070 */
[----:B------:R-:W-:-:S05]  /*2040*/  VIADD R4, R4, 0xb8 ;  /* 0x000000b804047836 */ /* 0x000fca0000000000 */
[----:B------:R-:W-:-:S04]  /*2050*/  PRMT R4, RZ, 0x654, R4 ;  /* 0x00000654ff047816 */ /* 0x000fc80000000004 */
[----:B------:R0:W-:Y:S01]  /*2060*/  SYNCS.ARRIVE.TRANS64.RED.A1T0 RZ, [R4+URZ], RZ ;  /* 0x000000ff04ff79a7 */ /* 0x0001e2000810043f */
[----:B------:R-:W-:Y:S05]  /*2070*/  @P1 BRA `(.L_x_25) ;  /* 0x0000000000041947 */ /* 0x000fea0003800000 */
[----:B------:R-:W-:Y:S01]  /*2080*/  BPT.TRAP 0x1 ;  /* 0x000000040000795c */ /* 0x000fe20000300000 */
.L_x_25:
[----:B------:R-:W-:Y:S01]  /*2090*/  UIADD3 UR6, UR6, 0x1, URZ ;  /* 0x0000000106067890 */ /* 0x000fe2000fffe03f */
[C---:B------:R-:W-:Y:S01]  /*20a0*/  ISETP.GT.AND P2, PT, R0.reuse, 0x1, PT ;  /* 0x000000010000780c */ /* 0x040fe20003f44270 */
[----:B------:R-:W-:Y:S02]  /*20b0*/  VIADD R3, R3, 0x1 ;  /* 0x0000000103037836 */ /* 0x000fe40000000000 */
[----:B------:R-:W-:Y:S01]  /*20c0*/  UISETP.NE.AND UP0, UPT, UR6, 0x17, UPT ;  /* 0x000000170600788c */ /* 0x000fe2000bf05270 */
[----:B------:R-:W-:Y:S02]  /*20d0*/  VIADD R0, R0, 0xffffffff ;  /* 0xffffffff00007836 */ /* 0x000fe40000000000 */
[C---:B------:R-:W-:Y:S01]  /*20e0*/  ISETP.NE.AND P1, PT, R3.reuse, 0x17, PT ;  /* 0x000000170300780c */ /* 0x040fe20003f25270 */
[----:B------:R-:W-:Y:S02]  /*20f0*/  USEL UR7, URZ, 0x1, UP0 ;  /* 0x000000013f077887 */ /* 0x000fe40008000000 */
[----:B------:R-:W-:Y:S01]  /*2100*/  USEL UR6, UR6, URZ, UP0 ;  /* 0x0000003f06067287 */ /* 0x000fe20008000000 */
[----:B------:R-:W-:-:S03]  /*2110*/  SEL R3, R3, RZ, P1 ;  /* 0x000000ff03037207 */ /* 0x000fc60000800000 */
[----:B------:R-:W-:Y:S01]  /*2120*/  LOP3.LUT R8, R8, UR7, RZ, 0x3c, !PT ;  /* 0x0000000708087c12 */ /* 0x000fe2000f8e3cff */
[----:B------:R-:W-:Y:S07]  /*2130*/  @P2 BRA `(.L_x_26) ;  /* 0xfffffff800642947 */ /* 0x000fee000383ffff */
.L_x_19:
[----:B------:R-:W3:Y:S02]  /*2140*/  LDC R0, c[0x0][0x28c] ;  /* 0x0000a300ff007b82 */ /* 0x000ee40000000800 */
[----:B---3--:R-:W-:-:S13]  /*2150*/  ISETP.GE.AND P1, PT, R0, 0x1, PT ;  /* 0x000000010000780c */ /* 0x008fda0003f26270 */
[----:B------:R-:W-:Y:S05]  /*2160*/  @!P1 BRA `(.L_x_27) ;  /* 0x0000000000409947 */ /* 0x000fea0003800000 */
[----:B------:R-:W-:Y:S05]  /*2170*/  @!P0 BRA `(.L_x_28) ;  /* 0x0000000000048947 */ /* 0x000fea0003800000 */
[----:B------:R-:W-:Y:S01]  /*2180*/  BPT.TRAP 0x1 ;  /* 0x000000040000795c */ /* 0x000fe20000300000 */
.L_x_28:
[----:B------:R-:W-:Y:S01]  /*2190*/  UISETP.LT.AND UP0, UPT, UR40, 0x1, UPT ;  /* 0x000000012800788c */ /* 0x000fe2000bf01270 */
[----:B------:R-:W-:-:S03]  /*21a0*/  ISETP.GT.U32.AND P0, PT, R19, 0x1, PT ;  /* 0x000000011300780c */ /* 0x000fc60003f04070 */
[----:B------:R-:W-:-:S04]  /*21b0*/  USEL UR6, UR40, 0x1, UP0 ;  /* 0x0000000128067887 */ /* 0x000fc80008000000 */
[----:B------:R-:W-:-:S04]  /*21c0*/  UIADD3 UR6, UR39, UR40, -UR6 ;  /* 0x0000002827067290 */ /* 0x000fc8000fffe806 */
[----:B------:R-:W-:-:S04]  /*21d0*/  UIMAD.WIDE.U32 UR4, UR6, -0x4de9bd37, URZ ;  /* 0xb21642c9060478a5 */ /* 0x000fc8000f8e003f */
[----:B------:R-:W-:-:S04]  /*21e0*/  USHF.R.U32.HI UR4, URZ, 0x4, UR5 ;  /* 0x000000043f047899 */ /* 0x000fc80008011605 */
[----:B------:R-:W-:-:S06]  /*21f0*/  UIMAD UR6, UR4, -0x17, UR6 ;  /* 0xffffffe9040678a4 */ /* 0x000fcc000f8e0206 */
[----:B------:R-:W-:-:S04]  /*2200*/  IMAD.U32 R3, RZ, RZ, UR6 ;  /* 0x00000006ff037e24 */ /* 0x000fc8000f8e00ff */
[----:B------:R-:W-:-:S04]  /*2210*/  IMAD R0, R3, 0x8, R6 ;  /* 0x0000000803007824 */ /* 0x000fc800078e0206 */
[----:B------:R-:W-:-:S05]  /*2220*/  VIADD R0, R0, 0xb8 ;  /* 0x000000b800007836 */ /* 0x000fca0000000000 */
[----:B------:R-:W-:-:S04]  /*2230*/  PRMT R0, RZ, 0x654, R0 ;  /* 0x00000654ff007816 */ /* 0x000fc80000000000 */
[----:B------:R3:W-:Y:S01]  /*2240*/  SYNCS.ARRIVE.TRANS64.RED.A1T0 RZ, [R0+URZ], RZ ;  /* 0x000000ff00ff79a7 */ /* 0x0007e2000810043f */
[----:B------:R-:W-:Y:S05]  /*2250*/  @P0 BRA `(.L_x_27) ;  /* 0x0000000000040947 */ /* 0x000fea0003800000 */
[----:B------:R-:W-:Y:S01]  /*2260*/  BPT.TRAP 0x1 ;  /* 0x000000040000795c */ /* 0x000fe20000300000 */
.L_x_27:
[----:B------:R-:W4:Y:S01]  /*2270*/  LDC R8, c[0x0][0x288] ;  /* 0x0000a200ff087b82 */ /* 0x000f220000000800 */
[----:B01----:R-:W-:Y:S01]  /*2280*/  LOP3.LUT R4, R18, 0x60, RZ, 0xc0, !PT ;  /* 0x0000006012047812 */ /* 0x003fe200078ec0ff */
[----:B------:R-:W-:Y:S01]  /*2290*/  IMAD R7, R115, 0xb0, RZ ;  /* 0x000000b073077824 */ /* 0x000fe200078e02ff */
[----:B---3--:R-:W-:Y:S01]  /*22a0*/  SHF.R.U32.HI R0, RZ, 0x2, R18 ;  /* 0x00000002ff007819 */ /* 0x008fe20000011612 */
[----:B------:R-:W-:Y:S01]  /*22b0*/  UIADD3 UR39, UR40, UR39, URZ ;  /* 0x0000002728277290 */ /* 0x000fe2000fffe03f */
[----:B------:R-:W-:Y:S01]  /*22c0*/  SHF.R.U32.HI R6, RZ, 0x1, R4 ;  /* 0x00000001ff067819 */ /* 0x000fe20000011604 */
[----:B------:R-:W-:Y:S01]  /*22d0*/  IMAD.SHL.U32 R11, R114, 0x80, RZ ;  /* 0x00000080720b7824 */ /* 0x000fe200078e00ff */
[----:B------:R-:W-:Y:S01]  /*22e0*/  LOP3.LUT R4, R18, 0x3, RZ, 0xc0, !PT ;  /* 0x0000000312047812 */ /* 0x000fe200078ec0ff */
[----:B------:R-:W-:Y:S01]  /*22f0*/  UISETP.GT.U32.AND UP0, UPT, UR39, 0x16, UPT ;  /* 0x000000162700788c */ /* 0x000fe2000bf04070 */
[----:B------:R-:W-:Y:S01]  /*2300*/  SHF.R.U32.HI R5, RZ, 0x7, R18 ;  /* 0x00000007ff057819 */ /* 0x000fe20000011612 */
[----:B------:R-:W-:Y:S01]  /*2310*/  ULDC UR7, c[0x0][0x284] ;  /* 0x0000a10000077ab9 */ /* 0x000fe20000000800 */
[----:B------:R-:W-:Y:S01]  /*2320*/  LOP3.LUT R3, R0, 0x7, RZ, 0xc0, !PT ;  /* 0x0000000700037812 */ /* 0x000fe200078ec0ff */
[----:B------:R-:W-:Y:S01]  /*2330*/  UISETP.LT.U32.AND UP0, UPT, UR40, 0x17, UP0 ;  /* 0x000000172800788c */ /* 0x000fe20008701070 */
[----:B------:R-:W-:Y:S01]  /*2340*/  LOP3.LUT R0, R5, 0x1, RZ, 0xc0, !PT ;  /* 0x0000000105007812 */ /* 0x000fe200078ec0ff */
[----:B------:R-:W-:Y:S01]  /*2350*/  UISETP.GE.U32.AND UP1, UPT, UR40, 0x17, UPT ;  /* 0x000000172800788c */ /* 0x000fe2000bf26070 */
[----:B------:R-:W-:Y:S01]  /*2360*/  IADD3 R5, RZ, -R6, -R3 ;  /* 0x80000006ff057210 */ /* 0x000fe20007ffe803 */
[----:B------:R-:W-:Y:S01]  /*2370*/  ULDC.64 UR8, c[0x0][0x5d0] ;  /* 0x0001740000087ab9 */ /* 0x000fe20000000a00 */
[----:B------:R-:W-:Y:S01]  /*2380*/  SHF.R.S32.HI R14, RZ, 0x1f, R22 ;  /* 0x0000001fff0e7819 */ /* 0x000fe20000011416 */
[C---:B------:R-:W-:Y:S01]  /*2390*/  IMAD.SHL.U32 R10, R0.reuse, 0x40, RZ ;  /* 0x00000040000a7824 */ /* 0x040fe200078e00ff */
[----:B------:R-:W-:Y:S01]  /*23a0*/  UIMAD.WIDE.U32 UR4, UR39, -0x4de9bd37, URZ ;  /* 0xb21642c9270478a5 */ /* 0x000fe2000f8e003f */
[----:B------:R-:W-:Y:S01]  /*23b0*/  IMAD R0, R0, -0x40, R5 ;  /* 0xffffffc000007824 */ /* 0x000fe200078e0205 */
[----:B------:R-:W-:Y:S01]  /*23c0*/  USEL UR6, URZ, 0x1, !UP0 ;  /* 0x000000013f067887 */ /* 0x000fe2000c000000 */
[----:B------:R-:W-:Y:S01]  /*23d0*/  IMAD R5, R14, UR8, RZ ;  /* 0x000000080e057c24 */ /* 0x000fe2000f8e02ff */
[----:B------:R-:W-:Y:S01]  /*23e0*/  LOP3.LUT R3, R10, 0x40, R3, 0xe2, !PT ;  /* 0x000000400a037812 */ /* 0x000fe200078ee203 */
[----:B----4-:R-:W-:Y:S01]  /*23f0*/  IMAD R12, R4, -0x2, R8 ;  /* 0xfffffffe040c7824 */ /* 0x010fe200078e0208 */
[----:B------:R-:W-:Y:S01]  /*2400*/  ISETP.GE.AND P0, PT, R7, R8, PT ;  /* 0x000000080700720c */ /* 0x000fe20003f06270 */
[----:B------:R-:W-:Y:S01]  /*2410*/  IMAD.SHL.U32 R8, R18, 0x2, RZ ;  /* 0x0000000212087824 */ /* 0x000fe200078e00ff */
[----:B------:R-:W-:Y:S01]  /*2420*/  USHF.R.U32.HI UR4, URZ, 0x4, UR5 ;  /* 0x000000043f047899 */ /* 0x000fe20008011605 */
[----:B------:R-:W-:Y:S01]  /*2430*/  IMAD.WIDE R114, R114, 0x80, RZ ;  /* 0x0000008072727825 */ /* 0x000fe200078e02ff */
[----:B------:R-:W-:Y:S01]  /*2440*/  ISETP.GE.OR P0, PT, R11, UR7, P0 ;  /* 0x000000070b007c0c */ /* 0x000fe20008706670 */
[----:B------:R-:W-:Y:S01]  /*2450*/  ULOP3.LUT UR38, UR38, UR6, URZ, 0x3c, !UPT ;  /* 0x0000000626267292 */ /* 0x000fe2000f8e3c3f */
[----:B------:R-:W-:Y:S01]  /*2460*/  LOP3.LUT R8, R7, 0x6, R8, 0xf8, !PT ;  /* 0x0000000607087812 */ /* 0x000fe200078ef808 */
[----:B------:R-:W-:Y:S01]  /*2470*/  IMAD R13, R22, UR9, R5 ;  /* 0x00000009160d7c24 */ /* 0x000fe2000f8e0205 */
[----:B------:R-:W-:Y:S01]  /*2480*/  LOP3.LUT R121, R114, R3, R6, 0xfe, !PT ;  /* 0x0000000372797212 */ /* 0x000fe200078efe06 */
[----:B------:R-:W-:Y:S01]  /*2490*/  UIMAD UR39, UR4, -0x17, UR39 ;  /* 0xffffffe9042778a4 */ /* 0x000fe2000f8e0227 */
[----:B------:R-:W-:Y:S01]  /*24a0*/  SHF.R.S32.HI R9, RZ, 0x1f, R8 ;  /* 0x0000001fff097819 */ /* 0x000fe20000011408 */
[----:B------:R-:W-:Y:S01]  /*24b0*/  @UP1 ULOP3.LUT UR38, UR38, 0x1, UR4, 0x78, !UPT ;  /* 0x0000000126261892 */ /* 0x000fe2000f8e7804 */
[----:B------:R-:W-:Y:S01]  /*24c0*/  IADD3 R3, -R11, UR7, R0 ;  /* 0x000000070b037c10 */ /* 0x000fe2000fffe100 */
[----:B------:R-:W-:-:S02]  /*24d0*/  IMAD.IADD R12, R12, 0x1, -R7 ;  /* 0x000000010c0c7824 */ /* 0x000fc400078e0a07 */
[----:B------:R-:W-:-:S04]  /*24e0*/  IMAD.WIDE.U32 R4, R22, UR8, R8 ;  /* 0x0000000816047c25 */ /* 0x000fc8000f8e0008 */
[----:B------:R-:W-:Y:S02]  /*24f0*/  IMAD.IADD R5, R5, 0x1, R13 ;  /* 0x0000000105057824 */ /* 0x000fe400078e020d */
[----:B------:R-:W-:Y:S01]  /*2500*/  IMAD.MOV.U32 R0, RZ, RZ, -0x1 ;  /* 0xffffffffff007424 */ /* 0x000fe200078e00ff */
[----:B------:R-:W-:Y:S06]  /*2510*/  @P0 BRA `(.L_x_29) ;  /* 0x0000004800600947 */ /* 0x000fec0003800000 */
[----:B------:R-:W0:Y:S01]  /*2520*/  LDC.64 R10, c[0x0][0x5c8] ;  /* 0x00017200ff0a7b82 */ /* 0x000e220000000a00 */
[----:B------:R-:W-:Y:S01]  /*2530*/  ULDC.64 UR4, c[0x0][0x5c0] ;  /* 0x0001700000047ab9 */ /* 0x000fe20000000a00 */
[----:B------:R-:W-:Y:S01]  /*2540*/  BSSY B0, `(.L_x_29) ;  /* 0x0000495000007945 */ /* 0x000fe20003800000 */
[-C--:B0-----:R-:W-:Y:S02]  /*2550*/  IMAD R6, R115, R10.reuse, RZ ;  /* 0x0000000a73067224 */ /* 0x081fe400078e02ff */
[----:B------:R-:W-:-:S04]  /*2560*/  IMAD.WIDE.U32 R4, R121, R10, R4 ;  /* 0x0000000a79047225 */ /* 0x000fc800078e0004 */
[----:B------:R-:W-:Y:S01]  /*2570*/  IMAD R7, R121, R11, R6 ;  /* 0x0000000b79077224 */ /* 0x000fe200078e0206 */
[----:B------:R-:W-:-:S03]  /*2580*/  IADD3 R4, P0, R4, UR4, RZ ;  /* 0x0000000404047c10 */ /* 0x000fc6000ff1e0ff */
[----:B------:R-:W-:Y:S01]  /*2590*/  IMAD.IADD R7, R5, 0x1, R7 ;  /* 0x0000000105077824 */ /* 0x000fe200078e0207 */
[----:B------:R-:W-:-:S04]  /*25a0*/  LEA R6, P1, R10, R4, 0x3 ;  /* 0x000000040a067211 */ /* 0x000fc800078218ff */
[----:B------:R-:W-:Y:S02]  /*25b0*/  IADD3.X R5, R7, UR5, RZ, P0, !PT ;  /* 0x0000000507057c10 */ /* 0x000fe400087fe4ff */
[----:B-----5:R-:W-:Y:S02]  /*25c0*/  ISETP.NE.AND P0, PT, R112, RZ, PT ;  /* 0x000000ff7000720c */ /* 0x020fe40003f05270 */
[----:B------:R-:W-:-:S11]  /*25d0*/  LEA.HI.X R7, R10, R5, R11, 0x3, P1 ;  /* 0x000000050a077211 */ /* 0x000fd600008f1c0b */
[----:B------:R-:W-:Y:S05]  /*25e0*/  @!P0 BRA `(.L_x_30) ;  /* 0x0000003400588947 */ /* 0x000fea0003800000 */
[----:B------:R-:W0:Y:S01]  /*25f0*/  LDC.64 R116, c[0x0][0x5b0] ;  /* 0x00016c00ff747b82 */ /* 0x000e220000000a00 */
[----:B------:R-:W-:Y:S01]  /*2600*/  ULDC.64 UR4, c[0x0][0x5b8] ;  /* 0x00016e0000047ab9 */ /* 0x000fe20000000a00 */
[----:B------:R-:W-:Y:S01]  /*2610*/  ISETP.GE.AND P1, PT, R3, 0x1, PT ;  /* 0x000000010300780c */ /* 0x000fe20003f26270 */
[----:B------:R-:W-:Y:S01]  /*2620*/  IMAD R11, R14, UR4, RZ ;  /* 0x000000040e0b7c24 */ /* 0x000fe2000f8e02ff */
[----:B------:R-:W-:Y:S01]  /*2630*/  BSSY B1, `(.L_x_31) ;  /* 0x000000e000017945 */ /* 0x000fe20003800000 */
[----:B------:R-:W-:Y:S01]  /*2640*/  IMAD.WIDE.U32 R20, R22, UR4, R8 ;  /* 0x0000000416147c25 */ /* 0x000fe2000f8e0008 */
[----:B------:R-:W-:Y:S02]  /*2650*/  ISETP.LT.OR P4, PT, R12, 0x1, !P1 ;  /* 0x000000010c00780c */ /* 0x000fe40004f81670 */
[----:B------:R-:W1:Y:S01]  /*2660*/  LDC.64 R118, c[0x0][0x5a8] ;  /* 0x00016a00ff767b82 */ /* 0x000e620000000a00 */
[----:B------:R-:W-:Y:S02]  /*2670*/  IMAD R11, R22, UR5, R11 ;  /* 0x00000005160b7c24 */ /* 0x000fe4000f8e020b */
[----:B------:R-:W-:-:S02]  /*2680*/  IMAD.MOV.U32 R10, RZ, RZ, R20 ;  /* 0x000000ffff0a7224 */ /* 0x000fc400078e0014 */
[----:B------:R-:W-:Y:S02]  /*2690*/  IMAD.IADD R11, R21, 0x1, R11 ;  /* 0x00000001150b7824 */ /* 0x000fe400078e020b */
[-C--:B0-----:R-:W-:Y:S02]  /*26a0*/  IMAD R114, R115, R116.reuse, RZ ;  /* 0x0000007473727224 */ /* 0x081fe400078e02ff */
[----:B------:R-:W-:-:S04]  /*26b0*/  IMAD.WIDE.U32 R8, R121, R116, R10 ;  /* 0x0000007479087225 */ /* 0x000fc800078e000a */
[----:B------:R-:W-:Y:S01]  /*26c0*/  IMAD R115, R121, R117, R114 ;  /* 0x0000007579737224 */ /* 0x000fe200078e0272 */
[----:B-1----:R-:W-:-:S04]  /*26d0*/  IADD3 R8, P0, R8, R118, RZ ;  /* 0x0000007608087210 */ /* 0x002fc80007f1e0ff */
[----:B------:R-:W-:Y:S01]  /*26e0*/  IADD3.X R9, R119, R9, R115, P0, !PT ;  /* 0x0000000977097210 */ /* 0x000fe200007fe473 */
[----:B------:R-:W-:Y:S08]  /*26f0*/  @P4 BRA `(.L_x_32) ;  /* 0x0000000000044947 */ /* 0x000ff00003800000 */
[----:B--2---:R0:W5:Y:S02]  /*2700*/  LDG.E.U8 R113, desc[UR36][R8.64] ;  /* 0x0000002408717981 */ /* 0x004164000c1e1100 */
.L_x_32:
[----:B------:R-:W-:Y:S05]  /*2710*/  BSYNC B1 ;  /* 0x0000000000017941 */ /* 0x000fea0003800000 */
.L_x_31:
[C---:B------:R-:W-:Y:S01]  /*2720*/  SHF.L.U64.HI R15, R116.reuse, 0x3, R117 ;  /* 0x00000003740f7819 */ /* 0x040fe20000010275 */
[----:B------:R-:W-:Y:S01]  /*2730*/  IMAD.SHL.U32 R14, R116, 0x8, RZ ;  /* 0x00000008740e7824 */ /* 0x000fe200078e00ff */
[----:B-----5:R-:W-:Y:S01]  /*2740*/  LOP3.LUT R10, R113, 0xffff, RZ, 0xc0, !PT ;  /* 0x0000ffff710a7812 */ /* 0x020fe200078ec0ff */
[----:B------:R-:W-:Y:S01]  /*2750*/  BSSY B1, `(.L_x_33) ;  /* 0x0000012000017945 */ /* 0x000fe20003800000 */
[----:B------:R-:W-:Y:S01]  /*2760*/  ISETP.GE.AND P0, PT, R3, 0x9, PT ;  /* 0x000000090300780c */ /* 0x000fe20003f06270 */
[----:B------:R-:W-:Y:S01]  /*2770*/  IMAD.WIDE.U32 R14, R121, R116, R14 ;  /* 0x00000074790e7225 */ /* 0x000fe200078e000e */
[----:B------:R-:W-:Y:S02]  /*2780*/  PRMT R13, R10, 0x8880, RZ ;  /* 0x000088800a0d7816 */ /* 0x000fe400000000ff */
[----:B------:R-:W-:Y:S01]  /*2790*/  ISETP.LT.OR P5, PT, R12, 0x2, !P0 ;  /* 0x000000020c00780c */ /* 0x000fe200047a1670 */
[----:B------:R-:W-:Y:S01]  /*27a0*/  IMAD.IADD R15, R115, 0x1, R15 ;  /* 0x00000001730f7824 */ /* 0x000fe200078e020f */
[----:B------:R-:W-:Y:S01]  /*27b0*/  IADD3 R10, P2, P3, R20, R118, R14 ;  /* 0x00000076140a7210 */ /* 0x000fe20007b5e00e */
[----:B------:R-:W-:-:S03]  /*27c0*/  IMAD R22, R13, R112, RZ ;  /* 0x000000700d167224 */ /* 0x000fc600078e02ff */
[----:B------:R-:W-:Y:S01]  /*27d0*/  IADD3.X R11, R11, R119, R15, P2, P3 ;  /* 0x000000770b0b7210 */ /* 0x000fe200017e640f */
[----:B------:R-:W-:Y:S01]  /*27e0*/  @!P4 IMAD R13, R104, R23, R22 ;  /* 0x00000017680dc224 */ /* 0x000fe200078e0216 */
[C---:B------:R-:W-:Y:S02]  /*27f0*/  ISETP.LT.OR P2, PT, R12.reuse, 0x2, !P1 ;  /* 0x000000020c00780c */ /* 0x040fe40004f41670 */
[C---:B------:R-:W-:Y:S02]  /*2800*/  ISETP.LT.OR P3, PT, R12.reuse, 0x1, !P0 ;  /* 0x000000010c00780c */ /* 0x040fe40004761670 */
[----:B------:R1:W-:Y:S01]  /*2810*/  @!P4 STG.E.U8 desc[UR36][R4.64], R13 ;  /* 0x0000000d0400c986 */ /* 0x0003e2000c101124 */
[----:B------:R-:W-:-:S08]  /*2820*/  ISETP.LT.OR P4, PT, R12, 0x9, !P1 ;  /* 0x000000090c00780c */ /* 0x000fd00004f81670 */
[----:B------:R-:W-:Y:S05]  /*2830*/  @P2 BRA `(.L_x_34) ;  /* 0x00000000000c2947 */ /* 0x000fea0003800000 */
[----:B--2---:R-:W1:Y:S02]  /*2840*/  LDG.E.U8 R113, desc[UR36][R8.64+0x1] ;  /* 0x0000012408717981 */ /* 0x004e64000c1e1100 */
[----:B-1----:R-:W-:-:S05]  /*2850*/  PRMT R13, R113, 0x8880, RZ ;  /* 0x00008880710d7816 */ /* 0x002fca00000000ff */
[----:B------:R-:W-:-:S07]  /*2860*/  IMAD R22, R13, R112, RZ ;  /* 0x000000700d167224 */ /* 0x000fce00078e02ff */
.L_x_34:
[----:B------:R-:W-:Y:S05]  /*2870*/  BSYNC B1 ;  /* 0x0000000000017941 */ /* 0x000fea0003800000 */
.L_x_33:
[----:B------:R-:W-:Y:S01]  /*2880*/  @!P2 IMAD R105, R105, R23, R22 ;  /* 0x000000176969a224 */ /* 0x000fe200078e0216 */
[----:B------:R-:W-:Y:S04]  /*2890*/  BSSY B1, `(.L_x_35) ;  /* 0x0000006000017945 */ /* 0x000fe80003800000 */
[----:B------:R3:W-:Y:S01]  /*28a0*/  @!P2 STG.E.U8 desc[UR36][R4.64+0x1], R105 ;  /* 0x000001690400a986 */ /* 0x0007e2000c101124 */
[----:B------:R-:W-:Y:S05]  /*28b0*/  @P3 BRA `(.L_x_36) ;  /* 0x00000000000c3947 */ /* 0x000fea0003800000 */
[----:B--2---:R-:W1:Y:S02]  /*28c0*/  LDG.E.U8 R113, desc[UR36][R10.64] ;  /* 0x000000240a717981 */ /* 0x004e64000c1e1100 */
[----:B-1----:R-:W-:-:S05]  /*28d0*/  PRMT R13, R113, 0x8880, RZ ;  /* 0x00008880710d7816 */ /* 0x002fca00000000ff */
[----:B------:R-:W-:-:S07]  /*28e0*/  IMAD R22, R13, R112, RZ ;  /* 0x000000700d167224 */ /* 0x000fce00078e02ff */
.L_x_36:
[----:B------:R-:W-:Y:S05]  /*28f0*/  BSYNC B1 ;  /* 0x0000000000017941 */ /* 0x000fea0003800000 */
.L_x_35:
[----:B-1----:R-:W-:Y:S01]  /*2900*/  @!P3 IMAD R13, R106, R23, R22 ;  /* 0x000000176a0db224 */ /* 0x002fe200078e0216 */
[----:B------:R-:W-:Y:S04]  /*2910*/  BSSY B1, `(.L_x_37) ;  /* 0x0000006000017945 */ /* 0x000fe80003800000 */
[----:B------:R1:W-:Y:S01]  /*2920*/  @!P3 STG.E.U8 desc[UR36][R6.64], R13 ;  /* 0x0000000d0600b986 */ /* 0x0003e2000c101124 */
[----:B------:R-:W-:Y:S05]  /*2930*/  @P5 BRA `(.L_x_38) ;  /* 0x00000000000c5947 */ /* 0x000fea0003800000 */
[----:B--2---:R-:W1:Y:S02]  /*2940*/  LDG.E.U8 R113, desc[UR36][R10.64+0x1] ;  /* 0x000001240a717981 */ /* 0x004e64000c1e1100 */
[----:B-1----:R-:W-:-:S05]  /*2950*/  PRMT R13, R113, 0x8880, RZ ;  /* 0x00008880710d7816 */ /* 0x002fca00000000ff */
[----:B------:R-:W-:-:S07]  /*2960*/  IMAD R22, R13, R112, RZ ;  /* 0x000000700d167224 */ /* 0x000fce00078e02ff */
.L_x_38:
[----:B------:R-:W-:Y:S05]  /*2970*/  BSYNC B1 ;  /* 0x0000000000017941 */ /* 0x000fea0003800000 */
.L_x_37:
[----:B------:R-:W-:Y:S01]  /*2980*/  @!P5 IMAD R107, R107, R23, R22 ;  /* 0x000000176b6bd224 */ /* 0x000fe200078e0216 */
[----:B------:R-:W-:Y:S04]  /*2990*/  BSSY B1, `(.L_x_39) ;  /* 0x0000006000017945 */ /* 0x000fe80003800000 */
[----:B------:R4:W-:Y:S01]  /*29a0*/  @!P5 STG.E.U8 desc[UR36][R6.64+0x1], R107 ;  /* 0x0000016b0600d986 */ /* 0x0009e2000c101124 */
[----:B------:R-:W-:Y:S05]  /*29b0*/  @P4 BRA `(.L_x_40) ;  /* 0x00000000000c4947 */ /* 0x000fea0003800000 */
[----:B--2---:R-:W1:Y:S02]  /*29c0*/  LDG.E.U8 R113, desc[UR36][R8.64+0x8] ;  /* 0x0000082408717981 */ /* 0x004e64000c1e1100 */
[----:B-1----:R-:W-:-:S05]  /*29d0*/  PRMT R13, R113, 0x8880, RZ ;  /* 0x00008880710d7816 */ /* 0x002fca00000000ff */
[----:B------:R-:W-:-:S07]  /*29e0*/  IMAD R22, R13, R112, RZ ;  /* 0x000000700d167224 */ /* 0x000fce00078e02ff */
.L_x_40:
[----:B------:R-:W-:Y:S05]  /*29f0*/  BSYNC B1 ;  /* 0x0000000000017941 */ /* 0x000fea0003800000 */
.L_x_39:
[----:B------:R-:W-:Y:S01]  /*2a00*/  ISETP.LT.OR P2, PT, R12, 0xa, !P1 ;  /* 0x0000000a0c00780c */ /* 0x000fe20004f41670 */
[----:B-1----:R-:W-:Y:S01]  /*2a10*/  @!P4 IMAD R13, R108, R23, R22 ;  /* 0x000000176c0dc224 */ /* 0x002fe200078e0216 */
[----:B------:R-:W-:Y:S01]  /*2a20*/  BSSY B1, `(.L_x_41) ;  /* 0x000000a000017945 */ /* 0x000fe20003800000 */
[C---:B------:R-:W-:Y:S02]  /*2a30*/  ISETP.LT.OR P5, PT, R12.reuse, 0x11, !P1 ;  /* 0x000000110c00780c */ /* 0x040fe40004fa1670 */
[C---:B------:R-:W-:Y:S01]  /*2a40*/  ISETP.LT.OR P3, PT, R12.reuse, 0x9, !P0 ;  /* 0x000000090c00780c */ /* 0x040fe20004761670 */
[----:B------:R1:W-:Y:S01]  /*2a50*/  @!P4 STG.E.U8 desc[UR36][R4.64+0x8], R13 ;  /* 0x0000080d0400c986 */ /* 0x0003e2000c101124 */
[C---:B------:R-:W-:Y:S02]  /*2a60*/  ISETP.LT.OR P4, PT, R12.reuse, 0xa, !P0 ;  /* 0x0000000a0c00780c */ /* 0x040fe40004781670 */
[----:B------:R-:W-:-:S04]  /*2a70*/  ISETP.LT.OR P1, PT, R12, 0x12, !P1 ;  /* 0x000000120c00780c */ /* 0x000fc80004f21670 */
[----:B------:R-:W-:Y:S09]  /*2a80*/  @P2 BRA `(.L_x_42) ;  /* 0x00000000000c2947 */ /* 0x000ff20003800000 */
[----:B--2---:R-:W1:Y:S02]  /*2a90*/  LDG.E.U8 R113, desc[UR36][R8.64+0x9] ;  /* 0x0000092408717981 */ /* 0x004e64000c1e1100 */
[----:B-1----:R-:W-:-:S05]  /*2aa0*/  PRMT R13, R113, 0x8880, RZ ;  /* 0x00008880710d7816 */ /* 0x002fca00000000ff */
[----:B------:R-:W-:-:S07]  /*2ab0*/  IMAD R22, R13, R112, RZ ;  /* 0x000000700d167224 */ /* 0x000fce00078e02ff */
.L_x_42:
[----:B------:R-:W-:Y:S05]  /*2ac0*/  BSYNC B1 ;  /* 0x0000000000017941 */ /* 0x000fea0003800000 */
.L_x_41:
[----:B------:R-:W-:Y:S01]  /*2ad0*/  @!P2 IMAD R109, R109, R23, R22 ;  /* 0x000000176d6da224 */ /* 0x000fe200078e0216 */
[----:B------:R-:W-:Y:S04]  /*2ae0*/  BSSY B1, `(.L_x_43) ;  /* 0x0000006000017945 */ /* 0x000fe80003800000 */
[----:B------:R0:W-:Y:S01]  /*2af0*/  @!P2 STG.E.U8 desc[UR36][R4.64+0x9], R109 ;  /* 0x0000096d0400a986 */ /* 0x0001e2000c101124 */
[----:B------:R-:W-:Y:S05]  /*2b00*/  @P3 BRA `(.L_x_44) ;  /* 0x00000000000c3947 */ /* 0x000fea0003800000 */
[----:B--2---:R-:W1:Y:S02]  /*2b10*/  LDG.E.U8 R113, desc[UR36][R10.64+0x8] ;  /* 0x000008240a717981 */ /* 0x004e64000c1e1100 */
[----:B-1----:R-:W-:-:S05]  /*2b20*/  PRMT R13, R113, 0x8880, RZ ;  /* 0x00008880710d7816 */ /* 0x002fca00000000ff */
[----:B------:R-:W-:-:S07]  /*2b30*/  IMAD R22, R13, R112, RZ ;  /* 0x000000700d167224 */ /* 0x000fce00078e02ff */
.L_x_44:
[----:B------:R-:W-:Y:S05]  /*2b40*/  BSYNC B1 ;  /* 0x0000000000017941 */ /* 0x000fea0003800000 */
.L_x_43:
[----:B-1----:R-:W-:Y:S01]  /*2b50*/  @!P3 IMAD R13, R110, R23, R22 ;  /* 0x000000176e0db224 */ /* 0x002fe200078e0216 */
[----:B------:R-:W-:Y:S04]  /*2b60*/  BSSY B1, `(.L_x_45) ;  /* 0x0000006000017945 */ /* 0x000fe80003800000 */
[----:B------:R1:W-:Y:S01]  /*2b70*/  @!P3 STG.E.U8 desc[UR36][R6.64+0x8], R13 ;  /* 0x0000080d0600b986 */ /* 0x0003e2000c101124 */
[----:B------:R-:W-:Y:S05]  /*2b80*/  @P4 BRA `(.L_x_46) ;  /* 0x00000000000c4947 */ /* 0x000fea0003800000 */
[----:B--2---:R-:W1:Y:S02]  /*2b90*/  LDG.E.U8 R113, desc[UR36][R10.64+0x9] ;  /* 0x000009240a717981 */ /* 0x004e64000c1e1100 */
[----:B-1----:R-:W-:-:S05]  /*2ba0*/  PRMT R13, R113, 0x8880, RZ ;  /* 0x00008880710d7816 */ /* 0x002fca00000000ff */
[----:B------:R-:W-:-:S07]  /*2bb0*/  IMAD R22, R13, R112, RZ ;  /* 0x000000700d167224 */ /* 0x000fce00078e02ff */
.L_x_46:
[----:B------:R-:W-:Y:S05]  /*2bc0*/  BSYNC B1 ;  /* 0x0000000000017941 */ /* 0x000fea0003800000 */
.L_x_45:
[----:B------:R-:W-:Y:S01]  /*2bd0*/  @!P4 IMAD R111, R111, R23, R22 ;  /* 0x000000176f6fc224 */ /* 0x000fe200078e0216 */
[----:B------:R-:W-:Y:S04]  /*2be0*/  BSSY B1, `(.L_x_47) ;  /* 0x0000006000017945 */ /* 0x000fe80003800000 */
[----:B------:R0:W-:Y:S01]  /*2bf0*/  @!P4 STG.E.U8 desc[UR36][R6.64+0x9], R111 ;  /* 0x0000096f0600c986 */ /* 0x0001e2000c101124 */
[----:B------:R-:W-:Y:S05]  /*2c00*/  @P5 BRA `(.L_x_48) ;  /* 0x00000000000c5947 */ /* 0x000fea0003800000 */
[----:B--2---:R-:W1:Y:S02]  /*2c10*/  LDG.E.U8 R113, desc[UR36][R8.64+0x10] ;  /* 0x0000102408717981 */ /* 0x004e64000c1e1100 */
[----:B-1----:R-:W-:-:S05]  /*2c20*/  PRMT R13, R113, 0x8880, RZ ;  /* 0x00008880710d7816 */ /* 0x002fca00000000ff */
[----:B------:R-:W-:-:S07]  /*2c30*/  IMAD R22, R13, R112, RZ ;  /* 0x000000700d167224 */ /* 0x000fce00078e02ff */
.L_x_48:
[----:B------:R-:W-:Y:S05]  /*2c40*/  BSYNC B1 ;  /* 0x0000000000017941 */ /* 0x000fea0003800000 */
.L_x_47:
[----:B-1----:R-:W-:Y:S01]  /*2c50*/  @!P5 IMAD R13, R96, R23, R22 ;  /* 0x00000017600dd224 */ /* 0x002fe200078e0216 */
[----:B------:R-:W-:Y:S04]  /*2c60*/  BSSY B1, `(.L_x_49) ;  /* 0x0000006000017945 */ /* 0x000fe80003800000 */
[----:B------:R1:W-:Y:S01]  /*2c70*/  @!P5 STG.E.U8 desc[UR36][R4.64+0x10], R13 ;  /* 0x0000100d0400d986 */ /* 0x0003e2000c101124 */
[----:B------:R-:W-:Y:S05]  /*2c80*/  @P1 BRA `(.L_x_50) ;  /* 0x00000000000c1947 */ /* 0x000fea0003800000 */
[----:B--2---:R-:W1:Y:S02]  /*2c90*/  LDG.E.U8 R113, desc[UR36][R8.64+0x11] ;  /* 0x0000112408717981 */ /* 0x004e64000c1e1100 */
[----:B-1----:R-:W-:-:S05]  /*2ca0*/  PRMT R13, R113, 0x8880, RZ ;  /* 0x00008880710d7816 */ /* 0x002fca00000000ff */
[----:B------:R-:W-:-:S07]  /*2cb0*/  IMAD R22, R13, R112, RZ ;  /* 0x000000700d167224 */ /* 0x000fce00078e02ff */
.L_x_50:
[----:B------:R-:W-:Y:S05]  /*2cc0*/  BSYNC B1 ;  /* 0x0000000000017941 */ /* 0x000fea0003800000 */
.L_x_49:
[----:B------:R-:W-:Y:S01]  /*2cd0*/  @!P1 IMAD R97, R97, R23, R22 ;  /* 0x0000001761619224 */ /* 0x000fe200078e0216 */
[C---:B------:R-:W-:Y:S01]  /*2ce0*/  ISETP.GE.AND P3, PT, R12.reuse, 0x19, PT ;  /* 0x000000190c00780c */ /* 0x040fe20003f66270 */
[----:B------:R-:W-:Y:S01]  /*2cf0*/  BSSY B1, `(.L_x_51) ;  /* 0x000000b000017945 */ /* 0x000fe20003800000 */
[C---:B------:R-:W-:Y:S02]  /*2d00*/  ISETP.GE.AND P2, PT, R12.reuse, 0x1a, PT ;  /* 0x0000001a0c00780c */ /* 0x040fe40003f46270 */
[----:B------:R0:W-:Y:S01]  /*2d10*/  @!P1 STG.E.U8 desc[UR36][R4.64+0x11], R97 ;  /* 0x0000116104009986 */ /* 0x0001e2000c101124 */
[C---:B------:R-:W-:Y:S02]  /*2d20*/  ISETP.LT.OR P1, PT, R12.reuse, 0x11, !P0 ;  /* 0x000000110c00780c */ /* 0x040fe40004721670 */
[----:B------:R-:W-:Y:S02]  /*2d30*/  ISETP.LT.OR P0, PT, R12, 0x12, !P0 ;  /* 0x000000120c00780c */ /* 0x000fe40004701670 */
[----:B------:R-:W-:-:S02]  /*2d40*/  ISETP.LT.OR P5, PT, R3, 0x1, !P3 ;  /* 0x000000010300780c */ /* 0x000fc40005fa1670 */
[----:B------:R-:W-:-:S07]  /*2d50*/  ISETP.LT.OR P4, PT, R3, 0x1, !P2 ;  /* 0x000000010300780c */ /* 0x000fce0005781670 */
[----:B0-----:R-:W-:Y:S06]  /*2d60*/  @P1 BRA `(.L_x_52) ;  /* 0x00000000000c1947 */ /* 0x001fec0003800000 */
[----:B--2---:R-:W1:Y:S02]  /*2d70*/  LDG.E.U8 R113, desc[UR36][R10.64+0x10] ;  /* 0x000010240a717981 */ /* 0x004e64000c1e1100 */
[----:B-1----:R-:W-:-:S05]  /*2d80*/  PRMT R13, R113, 0x8880, RZ ;  /* 0x00008880710d7816 */ /* 0x002fca00000000ff */
[----:B------:R-:W-:-:S07]  /*2d90*/  IMAD R22, R13, R112, RZ ;  /* 0x000000700d167224 */ /* 0x000fce00078e02ff */
.L_x_52:
[----:B------:R-:W-:Y:S05]  /*2da0*/  BSYNC B1 ;  /* 0x0000000000017941 */ /* 0x000fea0003800000 */
.L_x_51:
[----:B-1----:R-:W-:Y:S01]  /*2db0*/  @!P1 IMAD R13, R98, R23, R22 ;  /* 0x00000017620d9224 */ /* 0x002fe200078e0216 */
[----:B------:R-:W-:Y:S04]  /*2dc0*/  BSSY B1, `(.L_x_53) ;  /* 0x0000006000017945 */ /* 0x000fe80003800000 */
[----:B------:R0:W-:Y:S01]  /*2dd0*/  @!P1 STG.E.U8 desc[UR36][R6.64+0x10], R13 ;  /* 0x0000100d06009986 */ /* 0x0001e2000c101124 */
[----:B------:R-:W-:Y:S05]  /*2de0*/  @P0 BRA `(.L_x_54) ;  /* 0x00000000000c0947 */ /* 0x000fea0003800000 */
[----:B--2---:R-:W0:Y:S02]  /*2df0*/  LDG.E.U8 R113, desc[UR36][R10.64+0x11] ;  /* 0x000011240a717981 */ /* 0x004e24000c1e1100 */
[----:B0-----:R-:W-:-:S05]  /*2e00*/  PRMT R13, R113, 0x8880, RZ ;  /* 0x00008880710d7816 */ /* 0x001fca00000000ff */
[----:B------:R-:W-:-:S07]  /*2e10*/  IMAD R22, R13, R112, RZ ;  /* 0x000000700d167224 */ /* 0x000fce00078e02ff */
.L_x_54:
[----:B------:R-:W-:Y:S05]  /*2e20*/  BSYNC B1 ;  /* 0x0000000000017941 */ /* 0x000fea0003800000 */
.L_x_53:
[----:B------:R-:W-:Y:S01]  /*2e30*/  @!P0 IMAD R99, R99, R23, R22 ;  /* 0x0000001763638224 */ /* 0x000fe200078e0216 */
[----:B------:R-:W-:Y:S04]  /*2e40*/  BSSY B1, `(.L_x_55) ;  /* 0x0000006000017945 */ /* 0x000fe80003800000 */
[----:B------:R1:W-:Y:S01]  /*2e50*/  @!P0 STG.E.U8 desc[UR36][R6.64+0x11], R99 ;  /* 0x0000116306008986 */ /* 0x0003e2000c101124 */
[----:B------:R-:W-:Y:S05]  /*2e60*/  @P5 BRA `(.L_x_56) ;  /* 0x00000000000c5947 */ /* 0x000fea0003800000 */
[----:B--2---:R-:W0:Y:S02]  /*2e70*/  LDG.E.U8 R113, desc[UR36][R8.64+0x18] ;  /* 0x0000182408717981 */ /* 0x004e24000c1e1100 */
[----:B0-----:R-:W-:-:S05]  /*2e80*/  PRMT R13, R113, 0x8880, RZ ;  /* 0x00008880710d7816 */ /* 0x001fca00000000ff */
[----:B------:R-:W-:-:S07]  /*2e90*/  IMAD R22, R13, R112, RZ ;  /* 0x000000700d167224 */ /* 0x000fce00078e02ff */
.L_x_56:
[----:B------:R-:W-:Y:S05]  /*2ea0*/  BSYNC B1 ;  /* 0x0000000000017941 */ /* 0x000fea0003800000 */
.L_x_55:
[----:B0-----:R-:W-:Y:S01]  /*2eb0*/  @!P5 IMAD R13, R100, R23, R22 ;  /* 0x00000017640dd224 */ /* 0x001fe200078e0216 */
[----:B------:R-:W-:Y:S04]  /*2ec0*/  BSSY B1, `(.L_x_57) ;  /* 0x0000006000017945 */ /* 0x000fe80003800000 */
[----:B------:R0:W-:Y:S01]  /*2ed0*/  @!P5 STG.E.U8 desc[UR36][R4.64+0x18], R13 ;  /* 0x0000180d0400d986 */ /* 0x0001e2000c101124 */
[----:B------:R-:W-:Y:S05]  /*2ee0*/  @P4 BRA `(.L_x_58) ;  /* 0x00000000000c4947 */ /* 0x000fea0003800000 */
[----:B--2---:R-:W0:Y:S02]  /*2ef0*/  LDG.E.U8 R113, desc[UR36][R8.64+0x19] ;  /* 0x0000192408717981 */ /* 0x004e24000c1e1100 */
[----:B0-----:R-:W-:-:S05]  /*2f00*/  PRMT R13, R113, 0x8880, RZ ;  /* 0x00008880710d7816 */ /* 0x001fca00000000ff */
[----:B------:R-:W-:-:S07]  /*2f10*/  IMAD R22, R13, R112, RZ ;  /* 0x000000700d167224 */ /* 0x000fce00078e02ff */
.L_x_58:
[----:B------:R-:W-:Y:S05]  /*2f20*/  BSYNC B1 ;  /* 0x0000000000017941 */ /* 0x000fea0003800000 */
.L_x_57:
[----:B------:R-:W-:Y:S01]  /*2f30*/  ISETP.LT.OR P3, PT, R3, 0x9, !P3 ;  /* 0x000000090300780c */ /* 0x000fe20005f61670 */
[----:B------:R-:W-:Y:S01]  /*2f40*/  @!P4 IMAD R101, R101, R23, R22 ;  /* 0x000000176565c224 */ /* 0x000fe200078e0216 */
[C---:B------:R-:W-:Y:S01]  /*2f50*/  ISETP.GE.AND P1, PT, R12.reuse, 0x21, PT ;  /* 0x000000210c00780c */ /* 0x040fe20003f26270 */
[----:B------:R-:W-:Y:S01]  /*2f60*/  BSSY B1, `(.L_x_59) ;  /* 0x000000a000017945 */ /* 0x000fe20003800000 */
[----:B------:R-:W-:Y:S02]  /*2f70*/  ISETP.GE.AND P0, PT, R12, 0x22, PT ;  /* 0x000000220c00780c */ /* 0x000fe40003f06270 */
[----:B------:R0:W-:Y:S01]  /*2f80*/  @!P4 STG.E.U8 desc[UR36][R4.64+0x19], R101 ;  /* 0x000019650400c986 */ /* 0x0001e2000c101124 */
[C---:B------:R-:W-:Y:S02]  /*2f90*/  ISETP.LT.OR P2, PT, R3.reuse, 0x9, !P2 ;  /* 0x000000090300780c */ /* 0x040fe40005741670 */
[C---:B------:R-:W-:Y:S02]  /*2fa0*/  ISETP.LT.OR P5, PT, R3.reuse, 0x1, !P1 ;  /* 0x000000010300780c */ /* 0x040fe40004fa1670 */
[----:B------:R-:W-:-:S02]  /*2fb0*/  ISETP.LT.OR P4, PT, R3, 0x1, !P0 ;  /* 0x000000010300780c */ /* 0x000fc40004781670 */
[----:B------:R-:W-:Y:S11]  /*2fc0*/  @P3 BRA `(.L_x_60) ;  /* 0x00000000000c3947 */ /* 0x000ff60003800000 */
[----:B--2---:R-:W0:Y:S02]  /*2fd0*/  LDG.E.U8 R113, desc[UR36][R10.64+0x18] ;  /* 0x000018240a717981 */ /* 0x004e24000c1e1100 */
[----:B0-----:R-:W-:-:S05]  /*2fe0*/  PRMT R13, R113, 0x8880, RZ ;  /* 0x00008880710d7816 */ /* 0x001fca00000000ff */
[----:B------:R-:W-:-:S07]  /*2ff0*/  IMAD R22, R13, R112, RZ ;  /* 0x000000700d167224 */ /* 0x000fce00078e02ff */
.L_x_60:
[----:B------:R-:W-:Y:S05]  /*3000*/  BSYNC B1 ;  /* 0x0000000000017941 */ /* 0x000fea0003800000 */
.L_x_59:
[----:B0-----:R-:W-:Y:S01]  /*3010*/  @!P3 IMAD R13, R102, R23, R22 ;  /* 0x00000017660db224 */ /* 0x001fe200078e0216 */
[----:B------:R-:W-:Y:S04]  /*3020*/  BSSY B1, `(.L_x_61) ;  /* 0x0000006000017945 */ /* 0x000fe80003800000 */
[----:B------:R0:W-:Y:S01]  /*3030*/  @!P3 STG.E.U8 desc[UR36][R6.64+0x18], R13 ;  /* 0x0000180d0600b986 */ /* 0x0001e2000c101124 */
[----:B------:R-:W-:Y:S05]  /*3040*/  @P2 BRA `(.L_x_62) ;  /* 0x00000000000c2947 */ /* 0x000fea0003800000 */
[----:B--2---:R-:W0:Y:S02]  /*3050*/  LDG.E.U8 R113, desc[UR36][R10.64+0x19] ;  /* 0x000019240a717981 */ /* 0x004e24000c1e1100 */
[----:B0-----:R-:W-:-:S05]  /*3060*/  PRMT R13, R113, 0x8880, RZ ;  /* 0x00008880710d7816 */ /* 0x001fca00000000ff */
[----:B------:R-:W-:-:S07]  /*3070*/  IMAD R22, R13, R112, RZ ;  /* 0x000000700d167224 */ /* 0x000fce00078e02ff */
.L_x_62:
[----:B------:R-:W-:Y:S05]  /*3080*/  BSYNC B1 ;  /* 0x0000000000017941 */ /* 0x000fea0003800000 */
.L_x_61:
[----:B------:R-:W-:Y:S01]  /*3090*/  @!P2 IMAD R103, R103, R23, R22 ;  /* 0x000000176767a224 */ /* 0x000fe200078e0216 */
[----:B------:R-:W-:Y:S04]  /*30a0*/  BSSY B1, `(.L_x_63) ;  /* 0x0000006000017945 */ /* 0x000fe80003800000 */
[----:B------:R0:W-:Y:S01]  /*30b0*/  @!P2 STG.E.U8 desc[UR36][R6.64+0x19], R103 ;  /* 0x000019670600a986 */ /* 0x0001e2000c101124 */
[----:B------:R-:W-:Y:S05]  /*30c0*/  @P5 BRA `(.L_x_64) ;  /* 0x00000000000c5947 */ /* 0x000fea0003800000 */
[----:B--2---:R-:W0:Y:S02]  /*30d0*/  LDG.E.U8 R113, desc[UR36][R8.64+0x20] ;  /* 0x0000202408717981 */ /* 0x004e24000c1e1100 */
[----:B0-----:R-:W-:-:S05]  /*30e0*/  PRMT R13, R113, 0x8880, RZ ;  /* 0x00008880710d7816 */ /* 0x001fca00000000ff */
[----:B------:R-:W-:-:S07]  /*30f0*/  IMAD R22, R13, R112, RZ ;  /* 0x000000700d167224 */ /* 0x000fce00078e02ff */
.L_x_64:
[----:B------:R-:W-:Y:S05]  /*3100*/  BSYNC B1 ;  /* 0x0000000000017941 */ /* 0x000fea0003800000 */
.L_x_63:
[----:B0-----:R-:W-:Y:S01]  /*3110*/  @!P5 IMAD R13, R88, R23, R22 ;  /* 0x00000017580dd224 */ /* 0x001fe200078e0216 */
[----:B------:R-:W-:Y:S04]  /*3120*/  BSSY B1, `(.L_x_65) ;  /* 0x0000006000017945 */ /* 0x000fe80003800000 */
[----:B------:R0:W-:Y:S01]  /*3130*/  @!P5 STG.E.U8 desc[UR36][R4.64+0x20], R13 ;  /* 0x0000200d0400d986 */ /* 0x0001e2000c101124 */
[----:B------:R-:W-:Y:S05]  /*3140*/  @P4 BRA `(.L_x_66) ;  /* 0x00000000000c4947 */ /* 0x000fea0003800000 */
[----:B--2---:R-:W0:Y:S02]  /*3150*/  LDG.E.U8 R113, desc[UR36][R8.64+0x21] ;  /* 0x0000212408717981 */ /* 0x004e24000c1e1100 */
[----:B0-----:R-:W-:-:S05]  /*3160*/  PRMT R13, R113, 0x8880, RZ ;  /* 0x00008880710d7816 */ /* 0x001fca00000000ff */
[----:B------:R-:W-:-:S07]  /*3170*/  IMAD R22, R13, R112, RZ ;  /* 0x000000700d167224 */ /* 0x000fce00078e02ff */
.L_x_66:
[----:B------:R-:W-:Y:S05]  /*3180*/  BSYNC B1 ;  /* 0x0000000000017941 */ /* 0x000fea0003800000 */
.L_x_65:
        /* <DEDUP_REMOVED lines=13> */
.L_x_68:
[----:B------:R-:W-:Y:S05]  /*3260*/  BSYNC B1 ;  /* 0x0000000000017941 */ /* 0x000fea0003800000 */
.L_x_67:
[----:B0-----:R-:W-:Y:S01]  /*3270*/  @!P1 IMAD R13, R90, R23, R22 ;  /* 0x000000175a0d9224 */ /* 0x001fe200078e0216 */
[----:B------:R-:W-:Y:S04]  /*3280*/  BSSY B1, `(.L_x_69) ;  /* 0x0000006000017945 */ /* 0x000fe80003800000 */
[----:B------:R0:W-:Y:S01]  /*3290*/  @!P1 STG.E.U8 desc[UR36][R6.64+0x20], R13 ;  /* 0x0000200d06009986 */ /* 0x0001e2000c101124 */
[----:B------:R-:W-:Y:S05]  /*32a0*/  @P0 BRA `(.L_x_70) ;  /* 0x00000000000c0947 */ /* 0x000fea0003800000 */
[----:B--2---:R-:W0:Y:S02]  /*32b0*/  LDG.E.U8 R113, desc[UR36][R10.64+0x21] ;  /* 0x000021240a717981 */ /* 0x004e24000c1e1100 */
[----:B0-----:R-:W-:-:S05]  /*32c0*/  PRMT R13, R113, 0x8880, RZ ;  /* 0x00008880710d7816 */ /* 0x001fca00000000ff */
[----:B------:R-:W-:-:S07]  /*32d0*/  IMAD R22, R13, R112, RZ ;  /* 0x000000700d167224 */ /* 0x000fce00078e02ff */
.L_x_70:
[----:B------:R-:W-:Y:S05]  /*32e0*/  BSYNC B1 ;  /* 0x0000000000017941 */ /* 0x000fea0003800000 */
.L_x_69:
[----:B------:R-:W-:Y:S01]  /*32f0*/  @!P0 IMAD R91, R91, R23, R22 ;  /* 0x000000175b5b8224 */ /* 0x000fe200078e0216 */
[----:B------:R-:W-:Y:S04]  /*3300*/  BSSY B1, `(.L_x_71) ;  /* 0x0000006000017945 */ /* 0x000fe80003800000 */
[----:B------:R0:W-:Y:S01]  /*3310*/  @!P0 STG.E.U8 desc[UR36][R6.64+0x21], R91 ;  /* 0x0000215b06008986 */ /* 0x0001e2000c101124 */
[----:B------:R-:W-:Y:S05]  /*3320*/  @P5 BRA `(.L_x_72) ;  /* 0x00000000000c5947 */ /* 0x000fea0003800000 */
[----:B--2---:R-:W0:Y:S02]  /*3330*/  LDG.E.U8 R113, desc[UR36][R8.64+0x28] ;  /* 0x0000282408717981 */ /* 0x004e24000c1e1100 */
[----:B0-----:R-:W-:-:S05]  /*3340*/  PRMT R13, R113, 0x8880, RZ ;  /* 0x00008880710d7816 */ /* 0x001fca00000000ff */
[----:B------:R-:W-:-:S07]  /*3350*/  IMAD R22, R13, R112, RZ ;  /* 0x000000700d167224 */ /* 0x000fce00078e02ff */
.L_x_72:
[----:B------:R-:W-:Y:S05]  /*3360*/  BSYNC B1 ;  /* 0x0000000000017941 */ /* 0x000fea0003800000 */
.L_x_71:
[----:B0-----:R-:W-:Y:S01]  /*3370*/  @!P5 IMAD R13, R92, R23, R22 ;  /* 0x000000175c0dd224 */ /* 0x001fe200078e0216 */
[----:B------:R-:W-:Y:S04]  /*3380*/  BSSY B1, `(.L_x_73) ;  /* 0x0000006000017945 */ /* 0x000fe80003800000 */
[----:B------:R0:W-:Y:S01]  /*3390*/  @!P5 STG.E.U8 desc[UR36][R4.64+0x28], R13 ;  /* 0x0000280d0400d986 */ /* 0x0001e2000c101124 */
[----:B------:R-:W-:Y:S05]  /*33a0*/  @P4 BRA `(.L_x_74) ;  /* 0x00000000000c4947 */ /* 0x000fea0003800000 */
[----:B--2---:R-:W0:Y:S02]  /*33b0*/  LDG.E.U8 R113, desc[UR36][R8.64+0x29] ;  /* 0x0000292408717981 */ /* 0x004e24000c1e1100 */
[----:B0-----:R-:W-:-:S05]  /*33c0*/  PRMT R13, R113, 0x8880, RZ ;  /* 0x00008880710d7816 */ /* 0x001fca00000000ff */
[----:B------:R-:W-:-:S07]  /*33d0*/  IMAD R22, R13, R112, RZ ;  /* 0x000000700d167224 */ /* 0x000fce00078e02ff */
.L_x_74:
[----:B------:R-:W-:Y:S05]  /*33e0*/  BSYNC B1 ;  /* 0x0000000000017941 */ /* 0x000fea0003800000 */
.L_x_73:
        /* <DEDUP_REMOVED lines=13> */
.L_x_76:
[----:B------:R-:W-:Y:S05]  /*34c0*/  BSYNC B1 ;  /* 0x0000000000017941 */ /* 0x000fea0003800000 */
.L_x_75:
[----:B0-----:R-:W-:Y:S01]  /*34d0*/  @!P3 IMAD R13, R94, R23, R22 ;  /* 0x000000175e0db224 */ /* 0x001fe200078e0216 */
[----:B------:R-:W-:Y:S04]  /*34e0*/  BSSY B1, `(.L_x_77) ;  /* 0x0000006000017945 */ /* 0x000fe80003800000 */
[----:B------:R0:W-:Y:S01]  /*34f0*/  @!P3 STG.E.U8 desc[UR36][R6.64+0x28], R13 ;  /* 0x0000280d0600b986 */ /* 0x0001e2000c101124 */
[----:B------:R-:W-:Y:S05]  /*3500*/  @P2 BRA `(.L_x_78) ;  /* 0x00000000000c2947 */ /* 0x000fea0003800000 */
[----:B--2---:R-:W0:Y:S02]  /*3510*/  LDG.E.U8 R113, desc[UR36][R10.64+0x29] ;  /* 0x000029240a717981 */ /* 0x004e24000c1e1100 */
[----:B0-----:R-:W-:-:S05]  /*3520*/  PRMT R13, R113, 0x8880, RZ ;  /* 0x00008880710d7816 */ /* 0x001fca00000000ff */
[----:B------:R-:W-:-:S07]  /*3530*/  IMAD R22, R13, R112, RZ ;  /* 0x000000700d167224 */ /* 0x000fce00078e02ff */
.L_x_78:
[----:B------:R-:W-:Y:S05]  /*3540*/  BSYNC B1 ;  /* 0x0000000000017941 */ /* 0x000fea0003800000 */
.L_x_77:
[----:B------:R-:W-:Y:S01]  /*3550*/  @!P2 IMAD R95, R95, R23, R22 ;  /* 0x000000175f5fa224 */ /* 0x000fe200078e0216 */
[----:B------:R-:W-:Y:S04]  /*3560*/  BSSY B1, `(.L_x_79) ;  /* 0x0000006000017945 */ /* 0x000fe80003800000 */
[----:B------:R0:W-:Y:S01]  /*3570*/  @!P2 STG.E.U8 desc[UR36][R6.64+0x29], R95 ;  /* 0x0000295f0600a986 */ /* 0x0001e2000c101124 */
[----:B------:R-:W-:Y:S05]  /*3580*/  @P5 BRA `(.L_x_80) ;  /* 0x00000000000c5947 */ /* 0x000fea0003800000 */
[----:B--2---:R-:W0:Y:S02]  /*3590*/  LDG.E.U8 R113, desc[UR36][R8.64+0x30] ;  /* 0x0000302408717981 */ /* 0x004e24000c1e1100 */
[----:B0-----:R-:W-:-:S05]  /*35a0*/  PRMT R13, R113, 0x8880, RZ ;  /* 0x00008880710d7816 */ /* 0x001fca00000000ff */
[----:B------:R-:W-:-:S07]  /*35b0*/  IMAD R22, R13, R112, RZ ;  /* 0x000000700d167224 */ /* 0x000fce00078e02ff */
.L_x_80:
[----:B------:R-:W-:Y:S05]  /*35c0*/  BSYNC B1 ;  /* 0x0000000000017941 */ /* 0x000fea0003800000 */
.L_x_79:
[----:B0-----:R-:W-:Y:S01]  /*35d0*/  @!P5 IMAD R13, R80, R23, R22 ;  /* 0x00000017500dd224 */ /* 0x001fe200078e0216 */
[----:B------:R-:W-:Y:S04]  /*35e0*/  BSSY B1, `(.L_x_81) ;  /* 0x0000006000017945 */ /* 0x000fe80003800000 */
[----:B------:R0:W-:Y:S01]  /*35f0*/  @!P5 STG.E.U8 desc[UR36][R4.64+0x30], R13 ;  /* 0x0000300d0400d986 */ /* 0x0001e2000c101124 */
[----:B------:R-:W-:Y:S05]  /*3600*/  @P4 BRA `(.L_x_82) ;  /* 0x00000000000c4947 */ /* 0x000fea0003800000 */
[----:B--2---:R-:W0:Y:S02]  /*3610*/  LDG.E.U8 R113, desc[UR36][R8.64+0x31] ;  /* 0x0000312408717981 */ /* 0x004e24000c1e1100 */
[----:B0-----:R-:W-:-:S05]  /*3620*/  PRMT R13, R113, 0x8880, RZ ;  /* 0x00008880710d7816 */ /* 0x001fca00000000ff */
[----:B------:R-:W-:-:S07]  /*3630*/  IMAD R22, R13, R112, RZ ;  /* 0x000000700d167224 */ /* 0x000fce00078e02ff */
.L_x_82:
[----:B------:R-:W-:Y:S05]  /*3640*/  BSYNC B1 ;  /* 0x0000000000017941 */ /* 0x000fea0003800000 */
.L_x_81:
        /* <DEDUP_REMOVED lines=13> */
.L_x_84:
[----:B------:R-:W-:Y:S05]  /*3720*/  BSYNC B1 ;  /* 0x0000000000017941 */ /* 0x000fea0003800000 */
.L_x_83:
[----:B0-----:R-:W-:Y:S01]  /*3730*/  @!P1 IMAD R13, R82, R23, R22 ;  /* 0x00000017520d9224 */ /* 0x001fe200078e0216 */
[----:B------:R-:W-:Y:S04]  /*3740*/  BSSY B1, `(.L_x_85) ;  /* 0x0000006000017945 */ /* 0x000fe80003800000 */
[----:B------:R0:W-:Y:S01]  /*3750*/  @!P1 STG.E.U8 desc[UR36][R6.64+0x30], R13 ;  /* 0x0000300d06009986 */ /* 0x0001e2000c101124 */
[----:B------:R-:W-:Y:S05]  /*3760*/  @P0 BRA `(.L_x_86) ;  /* 0x00000000000c0947 */ /* 0x000fea0003800000 */
[----:B--2---:R-:W0:Y:S02]  /*3770*/  LDG.E.U8 R113, desc[UR36][R10.64+0x31] ;  /* 0x000031240a717981 */ /* 0x004e24000c1e1100 */
[----:B0-----:R-:W-:-:S05]  /*3780*/  PRMT R13, R113, 0x8880, RZ ;  /* 0x00008880710d7816 */ /* 0x001fca00000000ff */
[----:B------:R-:W-:-:S07]  /*3790*/  IMAD R22, R13, R112, RZ ;  /* 0x000000700d167224 */ /* 0x000fce00078e02ff */
.L_x_86:
[----:B------:R-:W-:Y:S05]  /*37a0*/  BSYNC B1 ;  /* 0x0000000000017941 */ /* 0x000fea0003800000 */
.L_x_85:
[----:B------:R-:W-:Y:S01]  /*37b0*/  @!P0 IMAD R83, R83, R23, R22 ;  /* 0x0000001753538224 */ /* 0x000fe200078e0216 */
[----:B------:R-:W-:Y:S04]  /*37c0*/  BSSY B1, `(.L_x_87) ;  /* 0x0000006000017945 */ /* 0x000fe80003800000 */
[----:B------:R0:W-:Y:S01]  /*37d0*/  @!P0 STG.E.U8 desc[UR36][R6.64+0x31], R83 ;  /* 0x0000315306008986 */ /* 0x0001e2000c101124 */
[----:B------:R-:W-:Y:S05]  /*37e0*/  @P5 BRA `(.L_x_88) ;  /* 0x00000000000c5947 */ /* 0x000fea0003800000 */
[----:B--2---:R-:W0:Y:S02]  /*37f0*/  LDG.E.U8 R113, desc[UR36][R8.64+0x38] ;  /* 0x0000382408717981 */ /* 0x004e24000c1e1100 */
[----:B0-----:R-:W-:-:S05]  /*3800*/  PRMT R13, R113, 0x8880, RZ ;  /* 0x00008880710d7816 */ /* 0x001fca00000000ff */
[----:B------:R-:W-:-:S07]  /*3810*/  IMAD R22, R13, R112, RZ ;  /* 0x000000700d167224 */ /* 0x000fce00078e02ff */
.L_x_88:
[----:B------:R-:W-:Y:S05]  /*3820*/  BSYNC B1 ;  /* 0x0000000000017941 */ /* 0x000fea0003800000 */
.L_x_87:
[----:B0-----:R-:W-:Y:S01]  /*3830*/  @!P5 IMAD R13, R84, R23, R22 ;  /* 0x00000017540dd224 */ /* 0x001fe200078e0216 */
[----:B------:R-:W-:Y:S04]  /*3840*/  BSSY B1, `(.L_x_89) ;  /* 0x0000006000017945 */ /* 0x000fe80003800000 */
[----:B------:R0:W-:Y:S01]  /*3850*/  @!P5 STG.E.U8 desc[UR36][R4.64+0x38], R13 ;  /* 0x0000380d0400d986 */ /* 0x0001e2000c101124 */
[----:B------:R-:W-:Y:S05]  /*3860*/  @P4 BRA `(.L_x_90) ;  /* 0x00000000000c4947 */ /* 0x000fea0003800000 */
[----:B--2---:R-:W0:Y:S02]  /*3870*/  LDG.E.U8 R113, desc[UR36][R8.64+0x39] ;  /* 0x0000392408717981 */ /* 0x004e24000c1e1100 */
[----:B0-----:R-:W-:-:S05]  /*3880*/  PRMT R13, R113, 0x8880, RZ ;  /* 0x00008880710d7816 */ /* 0x001fca00000000ff */
[----:B------:R-:W-:-:S07]  /*3890*/  IMAD R22, R13, R112, RZ ;  /* 0x000000700d167224 */ /* 0x000fce00078e02ff */
.L_x_90:
[----:B------:R-:W-:Y:S05]  /*38a0*/  BSYNC B1 ;  /* 0x0000000000017941 */ /* 0x000fea0003800000 */
.L_x_89:
        /* <DEDUP_REMOVED lines=13> */
.L_x_92:
[----:B------:R-:W-:Y:S05]  /*3980*/  BSYNC B1 ;  /* 0x0000000000017941 */ /* 0x000fea0003800000 */
.L_x_91:
[----:B0-----:R-:W-:Y:S01]  /*3990*/  @!P3 IMAD R13, R86, R23, R22 ;  /* 0x00000017560db224 */ /* 0x001fe200078e0216 */
[----:B------:R-:W-:Y:S04]  /*39a0*/  BSSY B1, `(.L_x_93) ;  /* 0x0000006000017945 */ /* 0x000fe80003800000 */
[----:B------:R0:W-:Y:S01]  /*39b0*/  @!P3 STG.E.U8 desc[UR36][R6.64+0x38], R13 ;  /* 0x0000380d0600b986 */ /* 0x0001e2000c101124 */
[----:B------:R-:W-:Y:S05]  /*39c0*/  @P2 BRA `(.L_x_94) ;  /* 0x00000000000c2947 */ /* 0x000fea0003800000 */
[----:B--2---:R-:W0:Y:S02]  /*39d0*/  LDG.E.U8 R113, desc[UR36][R10.64+0x39] ;  /* 0x000039240a717981 */ /* 0x004e24000c1e1100 */
[----:B0-----:R-:W-:-:S05]  /*39e0*/  PRMT R13, R113, 0x8880, RZ ;  /* 0x00008880710d7816 */ /* 0x001fca00000000ff */
[----:B------:R-:W-:-:S07]  /*39f0*/  IMAD R22, R13, R112, RZ ;  /* 0x000000700d167224 */ /* 0x000fce00078e02ff */
.L_x_94:
[----:B------:R-:W-:Y:S05]  /*3a00*/  BSYNC B1 ;  /* 0x0000000000017941 */ /* 0x000fea0003800000 */
.L_x_93:
[----:B------:R-:W-:Y:S01]  /*3a10*/  @!P2 IMAD R87, R87, R23, R22 ;  /* 0x000000175757a224 */ /* 0x000fe200078e0216 */
[----:B------:R-:W-:Y:S04]  /*3a20*/  BSSY B1, `(.L_x_95) ;  /* 0x0000006000017945 */ /* 0x000fe80003800000 */
[----:B------:R0:W-:Y:S01]  /*3a30*/  @!P2 STG.E.U8 desc[UR36][R6.64+0x39], R87 ;  /* 0x000039570600a986 */ /* 0x0001e2000c101124 */
[----:B------:R-:W-:Y:S05]  /*3a40*/  @P5 BRA `(.L_x_96) ;  /* 0x00000000000c5947 */ /* 0x000fea0003800000 */
[----:B--2---:R-:W0:Y:S02]  /*3a50*/  LDG.E.U8 R113, desc[UR36][R8.64+0x40] ;  /* 0x0000402408717981 */ /* 0x004e24000c1e1100 */
[----:B0-----:R-:W-:-:S05]  /*3a60*/  PRMT R13, R113, 0x8880, RZ ;  /* 0x00008880710d7816 */ /* 0x001fca00000000ff */
[----:B------:R-:W-:-:S07]  /*3a70*/  IMAD R22, R13, R112, RZ ;  /* 0x000000700d167224 */ /* 0x000fce00078e02ff */
.L_x_96:
[----:B------:R-:W-:Y:S05]  /*3a80*/  BSYNC B1 ;  /* 0x0000000000017941 */ /* 0x000fea0003800000 */
.L_x_95:
[----:B0-----:R-:W-:Y:S01]  /*3a90*/  @!P5 IMAD R13, R72, R23, R22 ;  /* 0x00000017480dd224 */ /* 0x001fe200078e0216 */
[----:B------:R-:W-:Y:S04]  /*3aa0*/  BSSY B1, `(.L_x_97) ;  /* 0x0000006000017945 */ /* 0x000fe80003800000 */
[----:B------:R0:W-:Y:S01]  /*3ab0*/  @!P5 STG.E.U8 desc[UR36][R4.64+0x40], R13 ;  /* 0x0000400d0400d986 */ /* 0x0001e2000c101124 */
[----:B------:R-:W-:Y:S05]  /*3ac0*/  @P4 BRA `(.L_x_98) ;  /* 0x00000000000c4947 */ /* 0x000fea0003800000 */
[----:B--2---:R-:W0:Y:S02]  /*3ad0*/  LDG.E.U8 R113, desc[UR36][R8.64+0x41] ;  /* 0x0000412408717981 */ /* 0x004e24000c1e1100 */
[----:B0-----:R-:W-:-:S05]  /*3ae0*/  PRMT R13, R113, 0x8880, RZ ;  /* 0x00008880710d7816 */ /* 0x001fca00000000ff */
[----:B------:R-:W-:-:S07]  /*3af0*/  IMAD R22, R13, R112, RZ ;  /* 0x000000700d167224 */ /* 0x000fce00078e02ff */
.L_x_98:
[----:B------:R-:W-:Y:S05]  /*3b00*/  BSYNC B1 ;  /* 0x0000000000017941 */ /* 0x000fea0003800000 */
.L_x_97:
        /* <DEDUP_REMOVED lines=13> */
.L_x_100:
[----:B------:R-:W-:Y:S05]  /*3be0*/  BSYNC B1 ;  /* 0x0000000000017941 */ /* 0x000fea0003800000 */
.L_x_99:
[----:B0-----:R-:W-:Y:S01]  /*3bf0*/  @!P1 IMAD R13, R74, R23, R22 ;  /* 0x000000174a0d9224 */ /* 0x001fe200078e0216 */
[----:B------:R-:W-:Y:S04]  /*3c00*/  BSSY B1, `(.L_x_101) ;  /* 0x0000006000017945 */ /* 0x000fe80003800000 */
[----:B------:R0:W-:Y:S01]  /*3c10*/  @!P1 STG.E.U8 desc[UR36][R6.64+0x40], R13 ;  /* 0x0000400d06009986 */ /* 0x0001e2000c101124 */
[----:B------:R-:W-:Y:S05]  /*3c20*/  @P0 BRA `(.L_x_102) ;  /* 0x00000000000c0947 */ /* 0x000fea0003800000 */
[----:B--2---:R-:W0:Y:S02]  /*3c30*/  LDG.E.U8 R113, desc[UR36][R10.64+0x41] ;  /* 0x000041240a717981 */ /* 0x004e24000c1e1100 */
[----:B0-----:R-:W-:-:S05]  /*3c40*/  PRMT R13, R113, 0x8880, RZ ;  /* 0x00008880710d7816 */ /* 0x001fca00000000ff */
[----:B------:R-:W-:-:S07]  /*3c50*/  IMAD R22, R13, R112, RZ ;  /* 0x000000700d167224 */ /* 0x000fce00078e02ff */
.L_x_102:
[----:B------:R-:W-:Y:S05]  /*3c60*/  BSYNC B1 ;  /* 0x0000000000017941 */ /* 0x000fea0003800000 */
.L_x_101:
[----:B------:R-:W-:Y:S01]  /*3c70*/  @!P0 IMAD R75, R75, R23, R22 ;  /* 0x000000174b4b8224 */ /* 0x000fe200078e0216 */
[----:B------:R-:W-:Y:S04]  /*3c80*/  BSSY B1, `(.L_x_103) ;  /* 0x0000006000017945 */ /* 0x000fe80003800000 */
[----:B------:R0:W-:Y:S01]  /*3c90*/  @!P0 STG.E.U8 desc[UR36][R6.64+0x41], R75 ;  /* 0x0000414b06008986 */ /* 0x0001e2000c101124 */
[----:B------:R-:W-:Y:S05]  /*3ca0*/  @P5 BRA `(.L_x_104) ;  /* 0x00000000000c5947 */ /* 0x000fea0003800000 */
[----:B--2---:R-:W0:Y:S02]  /*3cb0*/  LDG.E.U8 R113, desc[UR36][R8.64+0x48] ;  /* 0x0000482408717981 */ /* 0x004e24000c1e1100 */
[----:B0-----:R-:W-:-:S05]  /*3cc0*/  PRMT R13, R113, 0x8880, RZ ;  /* 0x00008880710d7816 */ /* 0x001fca00000000ff */
[----:B------:R-:W-:-:S07]  /*3cd0*/  IMAD R22, R13, R112, RZ ;  /* 0x000000700d167224 */ /* 0x000fce00078e02ff */
.L_x_104:
[----:B------:R-:W-:Y:S05]  /*3ce0*/  BSYNC B1 ;  /* 0x0000000000017941 */ /* 0x000fea0003800000 */
.L_x_103:
[----:B0-----:R-:W-:Y:S01]  /*3cf0*/  @!P5 IMAD R13, R76, R23, R22 ;  /* 0x000000174c0dd224 */ /* 0x001fe200078e0216 */
[----:B------:R-:W-:Y:S04]  /*3d00*/  BSSY B1, `(.L_x_105) ;  /* 0x0000006000017945 */ /* 0x000fe80003800000 */
[----:B------:R0:W-:Y:S01]  /*3d10*/  @!P5 STG.E.U8 desc[UR36][R4.64+0x48], R13 ;  /* 0x0000480d0400d986 */ /* 0x0001e2000c101124 */
[----:B------:R-:W-:Y:S05]  /*3d20*/  @P4 BRA `(.L_x_106) ;  /* 0x00000000000c4947 */ /* 0x000fea0003800000 */
[----:B--2---:R-:W0:Y:S02]  /*3d30*/  LDG.E.U8 R113, desc[UR36][R8.64+0x49] ;  /* 0x0000492408717981 */ /* 0x004e24000c1e1100 */
[----:B0-----:R-:W-:-:S05]  /*3d40*/  PRMT R13, R113, 0x8880, RZ ;  /* 0x00008880710d7816 */ /* 0x001fca00000000ff */
[----:B------:R-:W-:-:S07]  /*3d50*/  IMAD R22, R13, R112, RZ ;  /* 0x000000700d167224 */ /* 0x000fce00078e02ff */
.L_x_106:
[----:B------:R-:W-:Y:S05]  /*3d60*/  BSYNC B1 ;  /* 0x0000000000017941 */ /* 0x000fea0003800000 */
.L_x_105:
        /* <DEDUP_REMOVED lines=13> */
.L_x_108:
[----:B------:R-:W-:Y:S05]  /*3e40*/  BSYNC B1 ;  /* 0x0000000000017941 */ /* 0x000fea0003800000 */
.L_x_107:
[----:B0-----:R-:W-:Y:S01]  /*3e50*/  @!P3 IMAD R13, R78, R23, R22 ;  /* 0x000000174e0db224 */ /* 0x001fe200078e0216 */
[----:B------:R-:W-:Y:S04]  /*3e60*/  BSSY B1, `(.L_x_109) ;  /* 0x0000006000017945 */ /* 0x000fe80003800000 */
[----:B------:R0:W-:Y:S01]  /*3e70*/  @!P3 STG.E.U8 desc[UR36][R6.64+0x48], R13 ;  /* 0x0000480d0600b986 */ /* 0x0001e2000c101124 */
[----:B------:R-:W-:Y:S05]  /*3e80*/  @P2 BRA `(.L_x_110) ;  /* 0x00000000000c2947 */ /* 0x000fea0003800000 */
[----:B--2---:R-:W0:Y:S02]  /*3e90*/  LDG.E.U8 R113, desc[UR36][R10.64+0x49] ;  /* 0x000049240a717981 */ /* 0x004e24000c1e1100 */
[----:B0-----:R-:W-:-:S05]  /*3ea0*/  PRMT R13, R113, 0x8880, RZ ;  /* 0x00008880710d7816 */ /* 0x001fca00000000ff */
[----:B------:R-:W-:-:S07]  /*3eb0*/  IMAD R22, R13, R112, RZ ;  /* 0x000000700d167224 */ /* 0x000fce00078e02ff */
.L_x_110:
[----:B------:R-:W-:Y:S05]  /*3ec0*/  BSYNC B1 ;  /* 0x0000000000017941 */ /* 0x000fea0003800000 */
.L_x_109:
[----:B------:R-:W-:Y:S01]  /*3ed0*/  @!P2 IMAD R79, R79, R23, R22 ;  /* 0x000000174f4fa224 */ /* 0x000fe200078e0216 */
[----:B------:R-:W-:Y:S04]  /*3ee0*/  BSSY B1, `(.L_x_111) ;  /* 0x0000006000017945 */ /* 0x000fe80003800000 */
[----:B------:R0:W-:Y:S01]  /*3ef0*/  @!P2 STG.E.U8 desc[UR36][R6.64+0x49], R79 ;  /* 0x0000494f0600a986 */ /* 0x0001e2000c101124 */
[----:B------:R-:W-:Y:S05]  /*3f00*/  @P5 BRA `(.L_x_112) ;  /* 0x00000000000c5947 */ /* 0x000fea0003800000 */
[----:B--2---:R-:W0:Y:S02]  /*3f10*/  LDG.E.U8 R113, desc[UR36][R8.64+0x50] ;  /* 0x0000502408717981 */ /* 0x004e24000c1e1100 */
[----:B0-----:R-:W-:-:S05]  /*3f20*/  PRMT R13, R113, 0x8880, RZ ;  /* 0x00008880710d7816 */ /* 0x001fca00000000ff */
[----:B------:R-:W-:-:S07]  /*3f30*/  IMAD R22, R13, R112, RZ ;  /* 0x000000700d167224 */ /* 0x000fce00078e02ff */
.L_x_112:
[----:B------:R-:W-:Y:S05]  /*3f40*/  BSYNC B1 ;  /* 0x0000000000017941 */ /* 0x000fea0003800000 */
.L_x_111:
[----:B0-----:R-:W-:Y:S01]  /*3f50*/  @!P5 IMAD R13, R64, R23, R22 ;  /* 0x00000017400dd224 */ /* 0x001fe200078e0216 */
[----:B------:R-:W-:Y:S04]  /*3f60*/  BSSY B1, `(.L_x_113) ;  /* 0x0000006000017945 */ /* 0x000fe80003800000 */
[----:B------:R0:W-:Y:S01]  /*3f70*/  @!P5 STG.E.U8 desc[UR36][R4.64+0x50], R13 ;  /* 0x0000500d0400d986 */ /* 0x0001e2000c101124 */
[----:B------:R-:W-:Y:S05]  /*3f80*/  @P4 BRA `(.L_x_114) ;  /* 0x00000000000c4947 */ /* 0x000fea0003800000 */
[----:B--2---:R-:W0:Y:S02]  /*3f90*/  LDG.E.U8 R113, desc[UR36][R8.64+0x51] ;  /* 0x0000512408717981 */ /* 0x004e24000c1e1100 */
[----:B0-----:R-:W-:-:S05]  /*3fa0*/  PRMT R13, R113, 0x8880, RZ ;  /* 0x00008880710d7816 */ /* 0x001fca00000000ff */
[----:B------:R-:W-:-:S07]  /*3fb0*/  IMAD R22, R13, R112, RZ ;  /* 0x000000700d167224 */ /* 0x000fce00078e02ff */
.L_x_114:
[----:B------:R-:W-:Y:S05]  /*3fc0*/  BSYNC B1 ;  /* 0x0000000000017941 */ /* 0x000fea0003800000 */
.L_x_113:
        /* <DEDUP_REMOVED lines=13> */
.L_x_116:
[----:B------:R-:W-:Y:S05]  /*40a0*/  BSYNC B1 ;  /* 0x0000000000017941 */ /* 0x000fea0003800000 */
.L_x_115:
[----:B0-----:R-:W-:Y:S01]  /*40b0*/  @!P1 IMAD R13, R66, R23, R22 ;  /* 0x00000017420d9224 */ /* 0x001fe200078e0216 */
[----:B------:R-:W-:Y:S04]  /*40c0*/  BSSY B1, `(.L_x_117) ;  /* 0x0000006000017945 */ /* 0x000fe80003800000 */
[----:B------:R0:W-:Y:S01]  /*40d0*/  @!P1 STG.E.U8 desc[UR36][R6.64+0x50], R13 ;  /* 0x0000500d06009986 */ /* 0x0001e2000c101124 */
[----:B------:R-:W-:Y:S05]  /*40e0*/  @P0 BRA `(.L_x_118) ;  /* 0x00000000000c0947 */ /* 0x000fea0003800000 */
[----:B--2---:R-:W0:Y:S02]  /*40f0*/  LDG.E.U8 R113, desc[UR36][R10.64+0x51] ;  /* 0x000051240a717981 */ /* 0x004e24000c1e1100 */
[----:B0-----:R-:W-:-:S05]  /*4100*/  PRMT R13, R113, 0x8880, RZ ;  /* 0x00008880710d7816 */ /* 0x001fca00000000ff */
[----:B------:R-:W-:-:S07]  /*4110*/  IMAD R22, R13, R112, RZ ;  /* 0x000000700d167224 */ /* 0x000fce00078e02ff */
.L_x_118:
[----:B------:R-:W-:Y:S05]  /*4120*/  BSYNC B1 ;  /* 0x0000000000017941 */ /* 0x000fea0003800000 */
.L_x_117:
[----:B------:R-:W-:Y:S01]  /*4130*/  @!P0 IMAD R67, R67, R23, R22 ;  /* 0x0000001743438224 */ /* 0x000fe200078e0216 */
[----:B------:R-:W-:Y:S04]  /*4140*/  BSSY B1, `(.L_x_119) ;  /* 0x0000006000017945 */ /* 0x000fe80003800000 */
[----:B------:R0:W-:Y:S01]  /*4150*/  @!P0 STG.E.U8 desc[UR36][R6.64+0x51], R67 ;  /* 0x0000514306008986 */ /* 0x0001e2000c101124 */
[----:B------:R-:W-:Y:S05]  /*4160*/  @P5 BRA `(.L_x_120) ;  /* 0x00000000000c5947 */ /* 0x000fea0003800000 */
[----:B--2---:R-:W0:Y:S02]  /*4170*/  LDG.E.U8 R113, desc[UR36][R8.64+0x58] ;  /* 0x0000582408717981 */ /* 0x004e24000c1e1100 */
[----:B0-----:R-:W-:-:S05]  /*4180*/  PRMT R13, R113, 0x8880, RZ ;  /* 0x00008880710d7816 */ /* 0x001fca00000000ff */
[----:B------:R-:W-:-:S07]  /*4190*/  IMAD R22, R13, R112, RZ ;  /* 0x000000700d167224 */ /* 0x000fce00078e02ff */
.L_x_120:
[----:B------:R-:W-:Y:S05]  /*41a0*/  BSYNC B1 ;  /* 0x0000000000017941 */ /* 0x000fea0003800000 */
.L_x_119:
[----:B0-----:R-:W-:Y:S01]  /*41b0*/  @!P5 IMAD R13, R68, R23, R22 ;  /* 0x00000017440dd224 */ /* 0x001fe200078e0216 */
[----:B------:R-:W-:Y:S04]  /*41c0*/  BSSY B1, `(.L_x_121) ;  /* 0x0000006000017945 */ /* 0x000fe80003800000 */
[----:B------:R0:W-:Y:S01]  /*41d0*/  @!P5 STG.E.U8 desc[UR36][R4.64+0x58], R13 ;  /* 0x0000580d0400d986 */ /* 0x0001e2000c101124 */
[----:B------:R-:W-:Y:S05]  /*41e0*/  @P4 BRA `(.L_x_122) ;  /* 0x00000000000c4947 */ /* 0x000fea0003800000 */
[----:B--2---:R-:W0:Y:S02]  /*41f0*/  LDG.E.U8 R113, desc[UR36][R8.64+0x59] ;  /* 0x0000592408717981 */ /* 0x004e24000c1e1100 */
[----:B0-----:R-:W-:-:S05]  /*4200*/  PRMT R13, R113, 0x8880, RZ ;  /* 0x00008880710d7816 */ /* 0x001fca00000000ff */
[----:B------:R-:W-:-:S07]  /*4210*/  IMAD R22, R13, R112, RZ ;  /* 0x000000700d167224 */ /* 0x000fce00078e02ff */
.L_x_122:
[----:B------:R-:W-:Y:S05]  /*4220*/  BSYNC B1 ;  /* 0x0000000000017941 */ /* 0x000fea0003800000 */
.L_x_121:
        /* <DEDUP_REMOVED lines=13> */
.L_x_124:
[----:B------:R-:W-:Y:S05]  /*4300*/  BSYNC B1 ;  /* 0x0000000000017941 */ /* 0x000fea0003800000 */
.L_x_123:
[----:B0-----:R-:W-:Y:S01]  /*4310*/  @!P3 IMAD R13, R70, R23, R22 ;  /* 0x00000017460db224 */ /* 0x001fe200078e0216 */
[----:B------:R-:W-:Y:S04]  /*4320*/  BSSY B1, `(.L_x_125) ;  /* 0x0000006000017945 */ /* 0x000fe80003800000 */
[----:B------:R0:W-:Y:S01]  /*4330*/  @!P3 STG.E.U8 desc[UR36][R6.64+0x58], R13 ;  /* 0x0000580d0600b986 */ /* 0x0001e2000c101124 */
[----:B------:R-:W-:Y:S05]  /*4340*/  @P2 BRA `(.L_x_126) ;  /* 0x00000000000c2947 */ /* 0x000fea0003800000 */
[----:B--2---:R-:W0:Y:S02]  /*4350*/  LDG.E.U8 R113, desc[UR36][R10.64+0x59] ;  /* 0x000059240a717981 */ /* 0x004e24000c1e1100 */
[----:B0-----:R-:W-:-:S05]  /*4360*/  PRMT R13, R113, 0x8880, RZ ;  /* 0x00008880710d7816 */ /* 0x001fca00000000ff */
[----:B------:R-:W-:-:S07]  /*4370*/  IMAD R22, R13, R112, RZ ;  /* 0x000000700d167224 */ /* 0x000fce00078e02ff */
.L_x_126:
[----:B------:R-:W-:Y:S05]  /*4380*/  BSYNC B1 ;  /* 0x0000000000017941 */ /* 0x000fea0003800000 */
.L_x_125:
[----:B------:R-:W-:Y:S01]  /*4390*/  @!P2 IMAD R71, R71, R23, R22 ;  /* 0x000000174747a224 */ /* 0x000fe200078e0216 */
[----:B------:R-:W-:Y:S04]  /*43a0*/  BSSY B1, `(.L_x_127) ;  /* 0x0000006000017945 */ /* 0x000fe80003800000 */
[----:B------:R0:W-:Y:S01]  /*43b0*/  @!P2 STG.E.U8 desc[UR36][R6.64+0x59], R71 ;  /* 0x000059470600a986 */ /* 0x0001e2000c101124 */
[----:B------:R-:W-:Y:S05]  /*43c0*/  @P5 BRA `(.L_x_128) ;  /* 0x00000000000c5947 */ /* 0x000fea0003800000 */
[----:B--2---:R-:W0:Y:S02]  /*43d0*/  LDG.E.U8 R113, desc[UR36][R8.64+0x60] ;  /* 0x0000602408717981 */ /* 0x004e24000c1e1100 */
[----:B0-----:R-:W-:-:S05]  /*43e0*/  PRMT R13, R113, 0x8880, RZ ;  /* 0x00008880710d7816 */ /* 0x001fca00000000ff */
[----:B------:R-:W-:-:S07]  /*43f0*/  IMAD R22, R13, R112, RZ ;  /* 0x000000700d167224 */ /* 0x000fce00078e02ff */
.L_x_128:
[----:B------:R-:W-:Y:S05]  /*4400*/  BSYNC B1 ;  /* 0x0000000000017941 */ /* 0x000fea0003800000 */
.L_x_127:
[----:B0-----:R-:W-:Y:S01]  /*4410*/  @!P5 IMAD R13, R56, R23, R22 ;  /* 0x00000017380dd224 */ /* 0x001fe200078e0216 */
[----:B------:R-:W-:Y:S04]  /*4420*/  BSSY B1, `(.L_x_129) ;  /* 0x0000006000017945 */ /* 0x000fe80003800000 */
[----:B------:R0:W-:Y:S01]  /*4430*/  @!P5 STG.E.U8 desc[UR36][R4.64+0x60], R13 ;  /* 0x0000600d0400d986 */ /* 0x0001e2000c101124 */
[----:B------:R-:W-:Y:S05]  /*4440*/  @P4 BRA `(.L_x_130) ;  /* 0x00000000000c4947 */ /* 0x000fea0003800000 */
[----:B--2---:R-:W0:Y:S02]  /*4450*/  LDG.E.U8 R113, desc[UR36][R8.64+0x61] ;  /* 0x0000612408717981 */ /* 0x004e24000c1e1100 */
[----:B0-----:R-:W-:-:S05]  /*4460*/  PRMT R13, R113, 0x8880, RZ ;  /* 0x00008880710d7816 */ /* 0x001fca00000000ff */
[----:B------:R-:W-:-:S07]  /*4470*/  IMAD R22, R13, R112, RZ ;  /* 0x000000700d167224 */ /* 0x000fce00078e02ff */
.L_x_130:
[----:B------:R-:W-:Y:S05]  /*4480*/  BSYNC B1 ;  /* 0x0000000000017941 */ /* 0x000fea0003800000 */
.L_x_129:
        /* <DEDUP_REMOVED lines=13> */
.L_x_132:
[----:B------:R-:W-:Y:S05]  /*4560*/  BSYNC B1 ;  /* 0x0000000000017941 */ /* 0x000fea0003800000 */
.L_x_131:
[----:B0-----:R-:W-:Y:S01]  /*4570*/  @!P1 IMAD R13, R58, R23, R22 ;  /* 0x000000173a0d9224 */ /* 0x001fe200078e0216 */
[----:B------:R-:W-:Y:S04]  /*4580*/  BSSY B1, `(.L_x_133) ;  /* 0x0000006000017945 */ /* 0x000fe80003800000 */
[----:B------:R0:W-:Y:S01]  /*4590*/  @!P1 STG.E.U8 desc[UR36][R6.64+0x60], R13 ;  /* 0x0000600d06009986 */ /* 0x0001e2000c101124 */
[----:B------:R-:W-:Y:S05]  /*45a0*/  @P0 BRA `(.L_x_134) ;  /* 0x00000000000c0947 */ /* 0x000fea0003800000 */
[----:B--2---:R-:W0:Y:S02]  /*45b0*/  LDG.E.U8 R113, desc[UR36][R10.64+0x61] ;  /* 0x000061240a717981 */ /* 0x004e24000c1e1100 */
[----:B0-----:R-:W-:-:S05]  /*45c0*/  PRMT R13, R113, 0x8880, RZ ;  /* 0x00008880710d7816 */ /* 0x001fca00000000ff */
[----:B------:R-:W-:-:S07]  /*45d0*/  IMAD R22, R13, R112, RZ ;  /* 0x000000700d167224 */ /* 0x000fce00078e02ff */
.L_x_134:
[----:B------:R-:W-:Y:S05]  /*45e0*/  BSYNC B1 ;  /* 0x0000000000017941 */ /* 0x000fea0003800000 */
.L_x_133:
[----:B------:R-:W-:Y:S01]  /*45f0*/  @!P0 IMAD R59, R59, R23, R22 ;  /* 0x000000173b3b8224 */ /* 0x000fe200078e0216 */
[----:B------:R-:W-:Y:S04]  /*4600*/  BSSY B1, `(.L_x_135) ;  /* 0x0000006000017945 */ /* 0x000fe80003800000 */
[----:B------:R0:W-:Y:S01]  /*4610*/  @!P0 STG.E.U8 desc[UR36][R6.64+0x61], R59 ;  /* 0x0000613b06008986 */ /* 0x0001e2000c101124 */
[----:B------:R-:W-:Y:S05]  /*4620*/  @P5 BRA `(.L_x_136) ;  /* 0x00000000000c5947 */ /* 0x000fea0003800000 */
[----:B--2---:R-:W0:Y:S02]  /*4630*/  LDG.E.U8 R113, desc[UR36][R8.64+0x68] ;  /* 0x0000682408717981 */ /* 0x004e24000c1e1100 */
[----:B0-----:R-:W-:-:S05]  /*4640*/  PRMT R13, R113, 0x8880, RZ ;  /* 0x00008880710d7816 */ /* 0x001fca00000000ff */
[----:B------:R-:W-:-:S07]  /*4650*/  IMAD R22, R13, R112, RZ ;  /* 0x000000700d167224 */ /* 0x000fce00078e02ff */
.L_x_136:
[----:B------:R-:W-:Y:S05]  /*4660*/  BSYNC B1 ;  /* 0x0000000000017941 */ /* 0x000fea0003800000 */
.L_x_135:
[----:B0-----:R-:W-:Y:S01]  /*4670*/  @!P5 IMAD R13, R60, R23, R22 ;  /* 0x000000173c0dd224 */ /* 0x001fe200078e0216 */
[----:B------:R-:W-:Y:S04]  /*4680*/  BSSY B1, `(.L_x_137) ;  /* 0x0000006000017945 */ /* 0x000fe80003800000 */
[----:B------:R0:W-:Y:S01]  /*4690*/  @!P5 STG.E.U8 desc[UR36][R4.64+0x68], R13 ;  /* 0x0000680d0400d986 */ /* 0x0001e2000c101124 */
[----:B------:R-:W-:Y:S05]  /*46a0*/  @P4 BRA `(.L_x_138) ;  /* 0x00000000000c4947 */ /* 0x000fea0003800000 */
[----:B--2---:R-:W0:Y:S02]  /*46b0*/  LDG.E.U8 R113, desc[UR36][R8.64+0x69] ;  /* 0x0000692408717981 */ /* 0x004e24000c1e1100 */
[----:B0-----:R-:W-:-:S05]  /*46c0*/  PRMT R13, R113, 0x8880, RZ ;  /* 0x00008880710d7816 */ /* 0x001fca00000000ff */
[----:B------:R-:W-:-:S07]  /*46d0*/  IMAD R22, R13, R112, RZ ;  /* 0x000000700d167224 */ /* 0x000fce00078e02ff */
.L_x_138:
[----:B------:R-:W-:Y:S05]  /*46e0*/  BSYNC B1 ;  /* 0x0000000000017941 */ /* 0x000fea0003800000 */
.L_x_137:
        /* <DEDUP_REMOVED lines=13> */
.L_x_140:
[----:B------:R-:W-:Y:S05]  /*47c0*/  BSYNC B1 ;  /* 0x0000000000017941 */ /* 0x000fea0003800000 */
.L_x_139:
[----:B0-----:R-:W-:Y:S01]  /*47d0*/  @!P3 IMAD R13, R62, R23, R22 ;  /* 0x000000173e0db224 */ /* 0x001fe200078e0216 */
[----:B------:R-:W-:Y:S04]  /*47e0*/  BSSY B1, `(.L_x_141) ;  /* 0x0000006000017945 */ /* 0x000fe80003800000 */
[----:B------:R0:W-:Y:S01]  /*47f0*/  @!P3 STG.E.U8 desc[UR36][R6.64+0x68], R13 ;  /* 0x0000680d0600b986 */ /* 0x0001e2000c101124 */
[----:B------:R-:W-:Y:S05]  /*4800*/  @P2 BRA `(.L_x_142) ;  /* 0x00000000000c2947 */ /* 0x000fea0003800000 */
[----:B--2---:R-:W0:Y:S02]  /*4810*/  LDG.E.U8 R113, desc[UR36][R10.64+0x69] ;  /* 0x000069240a717981 */ /* 0x004e24000c1e1100 */
[----:B0-----:R-:W-:-:S05]  /*4820*/  PRMT R13, R113, 0x8880, RZ ;  /* 0x00008880710d7816 */ /* 0x001fca00000000ff */
[----:B------:R-:W-:-:S07]  /*4830*/  IMAD R22, R13, R112, RZ ;  /* 0x000000700d167224 */ /* 0x000fce00078e02ff */
.L_x_142:
[----:B------:R-:W-:Y:S05]  /*4840*/  BSYNC B1 ;  /* 0x0000000000017941 */ /* 0x000fea0003800000 */
.L_x_141:
[----:B------:R-:W-:Y:S01]  /*4850*/  @!P2 IMAD R63, R63, R23, R22 ;  /* 0x000000173f3fa224 */ /* 0x000fe200078e0216 */
[----:B------:R-:W-:Y:S04]  /*4860*/  BSSY B1, `(.L_x_143) ;  /* 0x0000006000017945 */ /* 0x000fe80003800000 */
[----:B------:R0:W-:Y:S01]  /*4870*/  @!P2 STG.E.U8 desc[UR36][R6.64+0x69], R63 ;  /* 0x0000693f0600a986 */ /* 0x0001e2000c101124 */
[----:B------:R-:W-:Y:S05]  /*4880*/  @P5 BRA `(.L_x_144) ;  /* 0x00000000000c5947 */ /* 0x000fea0003800000 */
[----:B--2---:R-:W0:Y:S02]  /*4890*/  LDG.E.U8 R113, desc[UR36][R8.64+0x70] ;  /* 0x0000702408717981 */ /* 0x004e24000c1e1100 */
[----:B0-----:R-:W-:-:S05]  /*48a0*/  PRMT R13, R113, 0x8880, RZ ;  /* 0x00008880710d7816 */ /* 0x001fca00000000ff */
[----:B------:R-:W-:-:S07]  /*48b0*/  IMAD R22, R13, R112, RZ ;  /* 0x000000700d167224 */ /* 0x000fce00078e02ff */
.L_x_144:
[----:B------:R-:W-:Y:S05]  /*48c0*/  BSYNC B1 ;  /* 0x0000000000017941 */ /* 0x000fea0003800000 */
.L_x_143:
[----:B0-----:R-:W-:Y:S01]  /*48d0*/  @!P5 IMAD R13, R48, R23, R22 ;  /* 0x00000017300dd224 */ /* 0x001fe200078e0216 */
[----:B------:R-:W-:Y:S04]  /*48e0*/  BSSY B1, `(.L_x_145) ;  /* 0x0000006000017945 */ /* 0x000fe80003800000 */
[----:B------:R0:W-:Y:S01]  /*48f0*/  @!P5 STG.E.U8 desc[UR36][R4.64+0x70], R13 ;  /* 0x0000700d0400d986 */ /* 0x0001e2000c101124 */
[----:B------:R-:W-:Y:S05]  /*4900*/  @P4 BRA `(.L_x_146) ;  /* 0x00000000000c4947 */ /* 0x000fea0003800000 */
[----:B--2---:R-:W0:Y:S02]  /*4910*/  LDG.E.U8 R113, desc[UR36][R8.64+0x71] ;  /* 0x0000712408717981 */ /* 0x004e24000c1e1100 */
[----:B0-----:R-:W-:-:S05]  /*4920*/  PRMT R13, R113, 0x8880, RZ ;  /* 0x00008880710d7816 */ /* 0x001fca00000000ff */
[----:B------:R-:W-:-:S07]  /*4930*/  IMAD R22, R13, R112, RZ ;  /* 0x000000700d167224 */ /* 0x000fce00078e02ff */
.L_x_146:
[----:B------:R-:W-:Y:S05]  /*4940*/  BSYNC B1 ;  /* 0x0000000000017941 */ /* 0x000fea0003800000 */
.L_x_145:
        /* <DEDUP_REMOVED lines=13> */
.L_x_148:
[----:B------:R-:W-:Y:S05]  /*4a20*/  BSYNC B1 ;  /* 0x0000000000017941 */ /* 0x000fea0003800000 */
.L_x_147:
[----:B0-----:R-:W-:Y:S01]  /*4a30*/  @!P1 IMAD R13, R50, R23, R22 ;  /* 0x00000017320d9224 */ /* 0x001fe200078e0216 */
[----:B------:R-:W-:Y:S04]  /*4a40*/  BSSY B1, `(.L_x_149) ;  /* 0x0000006000017945 */ /* 0x000fe80003800000 */
[----:B------:R0:W-:Y:S01]  /*4a50*/  @!P1 STG.E.U8 desc[UR36][R6.64+0x70], R13 ;  /* 0x0000700d06009986 */ /* 0x0001e2000c101124 */
[----:B------:R-:W-:Y:S05]  /*4a60*/  @P0 BRA `(.L_x_150) ;  /* 0x00000000000c0947 */ /* 0x000fea0003800000 */
[----:B--2---:R-:W0:Y:S02]  /*4a70*/  LDG.E.U8 R113, desc[UR36][R10.64+0x71] ;  /* 0x000071240a717981 */ /* 0x004e24000c1e1100 */
[----:B0-----:R-:W-:-:S05]  /*4a80*/  PRMT R13, R113, 0x8880, RZ ;  /* 0x00008880710d7816 */ /* 0x001fca00000000ff */
[----:B------:R-:W-:-:S07]  /*4a90*/  IMAD R22, R13, R112, RZ ;  /* 0x000000700d167224 */ /* 0x000fce00078e02ff */
.L_x_150:
[----:B------:R-:W-:Y:S05]  /*4aa0*/  BSYNC B1 ;  /* 0x0000000000017941 */ /* 0x000fea0003800000 */
.L_x_149:
[----:B------:R-:W-:Y:S01]  /*4ab0*/  @!P0 IMAD R51, R51, R23, R22 ;  /* 0x0000001733338224 */ /* 0x000fe200078e0216 */
[----:B------:R-:W-:Y:S04]  /*4ac0*/  BSSY B1, `(.L_x_151) ;  /* 0x0000006000017945 */ /* 0x000fe80003800000 */
[----:B------:R0:W-:Y:S01]  /*4ad0*/  @!P0 STG.E.U8 desc[UR36][R6.64+0x71], R51 ;  /* 0x0000713306008986 */ /* 0x0001e2000c101124 */
[----:B------:R-:W-:Y:S05]  /*4ae0*/  @P5 BRA `(.L_x_152) ;  /* 0x00000000000c5947 */ /* 0x000fea0003800000 */
[----:B--2---:R-:W0:Y:S02]  /*4af0*/  LDG.E.U8 R113, desc[UR36][R8.64+0x78] ;  /* 0x0000782408717981 */ /* 0x004e24000c1e1100 */
[----:B0-----:R-:W-:-:S05]  /*4b00*/  PRMT R13, R113, 0x8880, RZ ;  /* 0x00008880710d7816 */ /* 0x001fca00000000ff */
[----:B------:R-:W-:-:S07]  /*4b10*/  IMAD R22, R13, R112, RZ ;  /* 0x000000700d167224 */ /* 0x000fce00078e02ff */
.L_x_152:
[----:B------:R-:W-:Y:S05]  /*4b20*/  BSYNC B1 ;  /* 0x0000000000017941 */ /* 0x000fea0003800000 */
.L_x_151:
[----:B0-----:R-:W-:Y:S01]  /*4b30*/  @!P5 IMAD R13, R52, R23, R22 ;  /* 0x00000017340dd224 */ /* 0x001fe200078e0216 */
[----:B------:R-:W-:Y:S04]  /*4b40*/  BSSY B1, `(.L_x_153) ;  /* 0x0000006000017945 */ /* 0x000fe80003800000 */
[----:B------:R0:W-:Y:S01]  /*4b50*/  @!P5 STG.E.U8 desc[UR36][R4.64+0x78], R13 ;  /* 0x0000780d0400d986 */ /* 0x0001e2000c101124 */
[----:B------:R-:W-:Y:S05]  /*4b60*/  @P4 BRA `(.L_x_154) ;  /* 0x00000000000c4947 */ /* 0x000fea0003800000 */
[----:B--2---:R-:W0:Y:S02]  /*4b70*/  LDG.E.U8 R113, desc[UR36][R8.64+0x79] ;  /* 0x0000792408717981 */ /* 0x004e24000c1e1100 */
[----:B0-----:R-:W-:-:S05]  /*4b80*/  PRMT R13, R113, 0x8880, RZ ;  /* 0x00008880710d7816 */ /* 0x001fca00000000ff */
[----:B------:R-:W-:-:S07]  /*4b90*/  IMAD R22, R13, R112, RZ ;  /* 0x000000700d167224 */ /* 0x000fce00078e02ff */
.L_x_154:
[----:B------:R-:W-:Y:S05]  /*4ba0*/  BSYNC B1 ;  /* 0x0000000000017941 */ /* 0x000fea0003800000 */
.L_x_153:
        /* <DEDUP_REMOVED lines=13> */
.L_x_156:
[----:B------:R-:W-:Y:S05]  /*4c80*/  BSYNC B1 ;  /* 0x0000000000017941 */ /* 0x000fea0003800000 */
.L_x_155:
[----:B0-----:R-:W-:Y:S01]  /*4c90*/  @!P3 IMAD R13, R54, R23, R22 ;  /* 0x00000017360db224 */ /* 0x001fe200078e0216 */
[----:B------:R-:W-:Y:S04]  /*4ca0*/  BSSY B1, `(.L_x_157) ;  /* 0x0000006000017945 */ /* 0x000fe80003800000 */
[----:B------:R0:W-:Y:S01]  /*4cb0*/  @!P3 STG.E.U8 desc[UR36][R6.64+0x78], R13 ;  /* 0x0000780d0600b986 */ /* 0x0001e2000c101124 */
[----:B------:R-:W-:Y:S05]  /*4cc0*/  @P2 BRA `(.L_x_158) ;  /* 0x00000000000c2947 */ /* 0x000fea0003800000 */
[----:B--2---:R-:W0:Y:S02]  /*4cd0*/  LDG.E.U8 R113, desc[UR36][R10.64+0x79] ;  /* 0x000079240a717981 */ /* 0x004e24000c1e1100 */
[----:B0-----:R-:W-:-:S05]  /*4ce0*/  PRMT R13, R113, 0x8880, RZ ;  /* 0x00008880710d7816 */ /* 0x001fca00000000ff */
[----:B------:R-:W-:-:S07]  /*4cf0*/  IMAD R22, R13, R112, RZ ;  /* 0x000000700d167224 */ /* 0x000fce00078e02ff */
.L_x_158:
[----:B------:R-:W-:Y:S05]  /*4d00*/  BSYNC B1 ;  /* 0x0000000000017941 */ /* 0x000fea0003800000 */
.L_x_157:
[----:B------:R-:W-:Y:S01]  /*4d10*/  @!P2 IMAD R55, R55, R23, R22 ;  /* 0x000000173737a224 */ /* 0x000fe200078e0216 */
[----:B------:R-:W-:Y:S04]  /*4d20*/  BSSY B1, `(.L_x_159) ;  /* 0x0000006000017945 */ /* 0x000fe80003800000 */
[----:B------:R0:W-:Y:S01]  /*4d30*/  @!P2 STG.E.U8 desc[UR36][R6.64+0x79], R55 ;  /* 0x000079370600a986 */ /* 0x0001e2000c101124 */
[----:B------:R-:W-:Y:S05]  /*4d40*/  @P5 BRA `(.L_x_160) ;  /* 0x00000000000c5947 */ /* 0x000fea0003800000 */
[----:B--2---:R-:W0:Y:S02]  /*4d50*/  LDG.E.U8 R113, desc[UR36][R8.64+0x80] ;  /* 0x0000802408717981 */ /* 0x004e24000c1e1100 */
[----:B0-----:R-:W-:-:S05]  /*4d60*/  PRMT R13, R113, 0x8880, RZ ;  /* 0x00008880710d7816 */ /* 0x001fca00000000ff */
[----:B------:R-:W-:-:S07]  /*4d70*/  IMAD R22, R13, R112, RZ ;  /* 0x000000700d167224 */ /* 0x000fce00078e02ff */
.L_x_160:
[----:B------:R-:W-:Y:S05]  /*4d80*/  BSYNC B1 ;  /* 0x0000000000017941 */ /* 0x000fea0003800000 */
.L_x_159:
[----:B0-----:R-:W-:Y:S01]  /*4d90*/  @!P5 IMAD R13, R40, R23, R22 ;  /* 0x00000017280dd224 */ /* 0x001fe200078e0216 */
[----:B------:R-:W-:Y:S04]  /*4da0*/  BSSY B1, `(.L_x_161) ;  /* 0x0000006000017945 */ /* 0x000fe80003800000 */
[----:B------:R0:W-:Y:S01]  /*4db0*/  @!P5 STG.E.U8 desc[UR36][R4.64+0x80], R13 ;  /* 0x0000800d0400d986 */ /* 0x0001e2000c101124 */
[----:B------:R-:W-:Y:S05]  /*4dc0*/  @P4 BRA `(.L_x_162) ;  /* 0x00000000000c4947 */ /* 0x000fea0003800000 */
[----:B--2---:R-:W0:Y:S02]  /*4dd0*/  LDG.E.U8 R113, desc[UR36][R8.64+0x81] ;  /* 0x0000812408717981 */ /* 0x004e24000c1e1100 */
[----:B0-----:R-:W-:-:S05]  /*4de0*/  PRMT R13, R113, 0x8880, RZ ;  /* 0x00008880710d7816 */ /* 0x001fca00000000ff */
[----:B------:R-:W-:-:S07]  /*4df0*/  IMAD R22, R13, R112, RZ ;  /* 0x000000700d167224 */ /* 0x000fce00078e02ff */
.L_x_162:
[----:B------:R-:W-:Y:S05]  /*4e00*/  BSYNC B1 ;  /* 0x0000000000017941 */ /* 0x000fea0003800000 */
.L_x_161:
        /* <DEDUP_REMOVED lines=13> */
.L_x_164:
[----:B------:R-:W-:Y:S05]  /*4ee0*/  BSYNC B1 ;  /* 0x0000000000017941 */ /* 0x000fea0003800000 */
.L_x_163:
[----:B0-----:R-:W-:Y:S01]  /*4ef0*/  @!P1 IMAD R13, R42, R23, R22 ;  /* 0x000000172a0d9224 */ /* 0x001fe200078e0216 */
[----:B------:R-:W-:Y:S04]  /*4f00*/  BSSY B1, `(.L_x_165) ;  /* 0x0000006000017945 */ /* 0x000fe80003800000 */
[----:B------:R0:W-:Y:S01]  /*4f10*/  @!P1 STG.E.U8 desc[UR36][R6.64+0x80], R13 ;  /* 0x0000800d06009986 */ /* 0x0001e2000c101124 */
[----:B------:R-:W-:Y:S05]  /*4f20*/  @P0 BRA `(.L_x_166) ;  /* 0x00000000000c0947 */ /* 0x000fea0003800000 */
[----:B--2---:R-:W0:Y:S02]  /*4f30*/  LDG.E.U8 R113, desc[UR36][R10.64+0x81] ;  /* 0x000081240a717981 */ /* 0x004e24000c1e1100 */
[----:B0-----:R-:W-:-:S05]  /*4f40*/  PRMT R13, R113, 0x8880, RZ ;  /* 0x00008880710d7816 */ /* 0x001fca00000000ff */
[----:B------:R-:W-:-:S07]  /*4f50*/  IMAD R22, R13, R112, RZ ;  /* 0x000000700d167224 */ /* 0x000fce00078e02ff */
.L_x_166:
[----:B------:R-:W-:Y:S05]  /*4f60*/  BSYNC B1 ;  /* 0x0000000000017941 */ /* 0x000fea0003800000 */
.L_x_165:
[----:B------:R-:W-:Y:S01]  /*4f70*/  @!P0 IMAD R43, R43, R23, R22 ;  /* 0x000000172b2b8224 */ /* 0x000fe200078e0216 */
[----:B------:R-:W-:Y:S04]  /*4f80*/  BSSY B1, `(.L_x_167) ;  /* 0x0000006000017945 */ /* 0x000fe80003800000 */
[----:B------:R0:W-:Y:S01]  /*4f90*/  @!P0 STG.E.U8 desc[UR36][R6.64+0x81], R43 ;  /* 0x0000812b06008986 */ /* 0x0001e2000c101124 */
[----:B------:R-:W-:Y:S05]  /*4fa0*/  @P5 BRA `(.L_x_168) ;  /* 0x00000000000c5947 */ /* 0x000fea0003800000 */
[----:B--2---:R-:W0:Y:S02]  /*4fb0*/  LDG.E.U8 R113, desc[UR36][R8.64+0x88] ;  /* 0x0000882408717981 */ /* 0x004e24000c1e1100 */
[----:B0-----:R-:W-:-:S05]  /*4fc0*/  PRMT R13, R113, 0x8880, RZ ;  /* 0x00008880710d7816 */ /* 0x001fca00000000ff */
[----:B------:R-:W-:-:S07]  /*4fd0*/  IMAD R22, R13, R112, RZ ;  /* 0x000000700d167224 */ /* 0x000fce00078e02ff */
.L_x_168:
[----:B------:R-:W-:Y:S05]  /*4fe0*/  BSYNC B1 ;  /* 0x0000000000017941 */ /* 0x000fea0003800000 */
.L_x_167:
[----:B0-----:R-:W-:Y:S01]  /*4ff0*/  @!P5 IMAD R13, R44, R23, R22 ;  /* 0x000000172c0dd224 */ /* 0x001fe200078e0216 */
[----:B------:R-:W-:Y:S04]  /*5000*/  BSSY B1, `(.L_x_169) ;  /* 0x0000006000017945 */ /* 0x000fe80003800000 */
[----:B------:R0:W-:Y:S01]  /*5010*/  @!P5 STG.E.U8 desc[UR36][R4.64+0x88], R13 ;  /* 0x0000880d0400d986 */ /* 0x0001e2000c101124 */
[----:B------:R-:W-:Y:S05]  /*5020*/  @P4 BRA `(.L_x_170) ;  /* 0x00000000000c4947 */ /* 0x000fea0003800000 */
[----:B--2---:R-:W0:Y:S02]  /*5030*/  LDG.E.U8 R113, desc[UR36][R8.64+0x89] ;  /* 0x0000892408717981 */ /* 0x004e24000c1e1100 */
[----:B0-----:R-:W-:-:S05]  /*5040*/  PRMT R13, R113, 0x8880, RZ ;  /* 0x00008880710d7816 */ /* 0x001fca00000000ff */
[----:B------:R-:W-:-:S07]  /*5050*/  IMAD R22, R13, R112, RZ ;  /* 0x000000700d167224 */ /* 0x000fce00078e02ff */
.L_x_170:
[----:B------:R-:W-:Y:S05]  /*5060*/  BSYNC B1 ;  /* 0x0000000000017941 */ /* 0x000fea0003800000 */
.L_x_169:
        /* <DEDUP_REMOVED lines=13> */
.L_x_172:
[----:B------:R-:W-:Y:S05]  /*5140*/  BSYNC B1 ;  /* 0x0000000000017941 */ /* 0x000fea0003800000 */
.L_x_171:
[----:B0-----:R-:W-:Y:S01]  /*5150*/  @!P3 IMAD R13, R46, R23, R22 ;  /* 0x000000172e0db224 */ /* 0x001fe200078e0216 */
[----:B------:R-:W-:Y:S04]  /*5160*/  BSSY B1, `(.L_x_173) ;  /* 0x0000006000017945 */ /* 0x000fe80003800000 */
[----:B------:R0:W-:Y:S01]  /*5170*/  @!P3 STG.E.U8 desc[UR36][R6.64+0x88], R13 ;  /* 0x0000880d0600b986 */ /* 0x0001e2000c101124 */
[----:B------:R-:W-:Y:S05]  /*5180*/  @P2 BRA `(.L_x_174) ;  /* 0x00000000000c2947 */ /* 0x000fea0003800000 */
[----:B--2---:R-:W0:Y:S02]  /*5190*/  LDG.E.U8 R113, desc[UR36][R10.64+0x89] ;  /* 0x000089240a717981 */ /* 0x004e24000c1e1100 */
[----:B0-----:R-:W-:-:S05]  /*51a0*/  PRMT R13, R113, 0x8880, RZ ;  /* 0x00008880710d7816 */ /* 0x001fca00000000ff */
[----:B------:R-:W-:-:S07]  /*51b0*/  IMAD R22, R13, R112, RZ ;  /* 0x000000700d167224 */ /* 0x000fce00078e02ff */
.L_x_174:
[----:B------:R-:W-:Y:S05]  /*51c0*/  BSYNC B1 ;  /* 0x0000000000017941 */ /* 0x000fea0003800000 */
.L_x_173:
[----:B------:R-:W-:Y:S01]  /*51d0*/  @!P2 IMAD R47, R47, R23, R22 ;  /* 0x000000172f2fa224 */ /* 0x000fe200078e0216 */
[----:B------:R-:W-:Y:S04]  /*51e0*/  BSSY B1, `(.L_x_175) ;  /* 0x0000006000017945 */ /* 0x000fe80003800000 */
[----:B------:R0:W-:Y:S01]  /*51f0*/  @!P2 STG.E.U8 desc[UR36][R6.64+0x89], R47 ;  /* 0x0000892f0600a986 */ /* 0x0001e2000c101124 */
[----:B------:R-:W-:Y:S05]  /*5200*/  @P5 BRA `(.L_x_176) ;  /* 0x00000000000c5947 */ /* 0x000fea0003800000 */
[----:B--2---:R-:W0:Y:S02]  /*5210*/  LDG.E.U8 R113, desc[UR36][R8.64+0x90] ;  /* 0x0000902408717981 */ /* 0x004e24000c1e1100 */
[----:B0-----:R-:W-:-:S05]  /*5220*/  PRMT R13, R113, 0x8880, RZ ;  /* 0x00008880710d7816 */ /* 0x001fca00000000ff */
[----:B------:R-:W-:-:S07]  /*5230*/  IMAD R22, R13, R112, RZ ;  /* 0x000000700d167224 */ /* 0x000fce00078e02ff */
.L_x_176:
[----:B------:R-:W-:Y:S05]  /*5240*/  BSYNC B1 ;  /* 0x0000000000017941 */ /* 0x000fea0003800000 */
.L_x_175:
[----:B0-----:R-:W-:Y:S01]  /*5250*/  @!P5 IMAD R13, R32, R23, R22 ;  /* 0x00000017200dd224 */ /* 0x001fe200078e0216 */
[----:B------:R-:W-:Y:S04]  /*5260*/  BSSY B1, `(.L_x_177) ;  /* 0x0000006000017945 */ /* 0x000fe80003800000 */
[----:B------:R0:W-:Y:S01]  /*5270*/  @!P5 STG.E.U8 desc[UR36][R4.64+0x90], R13 ;  /* 0x0000900d0400d986 */ /* 0x0001e2000c101124 */
[----:B------:R-:W-:Y:S05]  /*5280*/  @P4 BRA `(.L_x_178) ;  /* 0x00000000000c4947 */ /* 0x000fea0003800000 */
[----:B--2---:R-:W0:Y:S02]  /*5290*/  LDG.E.U8 R113, desc[UR36][R8.64+0x91] ;  /* 0x0000912408717981 */ /* 0x004e24000c1e1100 */
[----:B0-----:R-:W-:-:S05]  /*52a0*/  PRMT R13, R113, 0x8880, RZ ;  /* 0x00008880710d7816 */ /* 0x001fca00000000ff */
[----:B------:R-:W-:-:S07]  /*52b0*/  IMAD R22, R13, R112, RZ ;  /* 0x000000700d167224 */ /* 0x000fce00078e02ff */
.L_x_178:
[----:B------:R-:W-:Y:S05]  /*52c0*/  BSYNC B1 ;  /* 0x0000000000017941 */ /* 0x000fea0003800000 */
.L_x_177:
        /* <DEDUP_REMOVED lines=13> */
.L_x_180:
[----:B------:R-:W-:Y:S05]  /*53a0*/  BSYNC B1 ;  /* 0x0000000000017941 */ /* 0x000fea0003800000 */
.L_x_179:
[----:B0-----:R-:W-:Y:S01]  /*53b0*/  @!P1 IMAD R13, R34, R23, R22 ;  /* 0x00000017220d9224 */ /* 0x001fe200078e0216 */
[----:B------:R-:W-:Y:S04]  /*53c0*/  BSSY B1, `(.L_x_181) ;  /* 0x0000006000017945 */ /* 0x000fe80003800000 */
[----:B------:R0:W-:Y:S01]  /*53d0*/  @!P1 STG.E.U8 desc[UR36][R6.64+0x90], R13 ;  /* 0x0000900d06009986 */ /* 0x0001e2000c101124 */
[----:B------:R-:W-:Y:S05]  /*53e0*/  @P0 BRA `(.L_x_182) ;  /* 0x00000000000c0947 */ /* 0x000fea0003800000 */
[----:B--2---:R-:W0:Y:S02]  /*53f0*/  LDG.E.U8 R113, desc[UR36][R10.64+0x91] ;  /* 0x000091240a717981 */ /* 0x004e24000c1e1100 */
[----:B0-----:R-:W-:-:S05]  /*5400*/  PRMT R13, R113, 0x8880, RZ ;  /* 0x00008880710d7816 */ /* 0x001fca00000000ff */
[----:B------:R-:W-:-:S07]  /*5410*/  IMAD R22, R13, R112, RZ ;  /* 0x000000700d167224 */ /* 0x000fce00078e02ff */
.L_x_182:
[----:B------:R-:W-:Y:S05]  /*5420*/  BSYNC B1 ;  /* 0x0000000000017941 */ /* 0x000fea0003800000 */
.L_x_181:
[----:B------:R-:W-:Y:S01]  /*5430*/  @!P0 IMAD R35, R35, R23, R22 ;  /* 0x0000001723238224 */ /* 0x000fe200078e0216 */
[----:B------:R-:W-:Y:S04]  /*5440*/  BSSY B1, `(.L_x_183) ;  /* 0x0000006000017945 */ /* 0x000fe80003800000 */
[----:B------:R0:W-:Y:S01]  /*5450*/  @!P0 STG.E.U8 desc[UR36][R6.64+0x91], R35 ;  /* 0x0000912306008986 */ /* 0x0001e2000c101124 */
[----:B------:R-:W-:Y:S05]  /*5460*/  @P5 BRA `(.L_x_184) ;  /* 0x00000000000c5947 */ /* 0x000fea0003800000 */
[----:B--2---:R-:W0:Y:S02]  /*5470*/  LDG.E.U8 R113, desc[UR36][R8.64+0x98] ;  /* 0x0000982408717981 */ /* 0x004e24000c1e1100 */
[----:B0-----:R-:W-:-:S05]  /*5480*/  PRMT R13, R113, 0x8880, RZ ;  /* 0x00008880710d7816 */ /* 0x001fca00000000ff */
[----:B------:R-:W-:-:S07]  /*5490*/  IMAD R22, R13, R112, RZ ;  /* 0x000000700d167224 */ /* 0x000fce00078e02ff */
.L_x_184:
[----:B------:R-:W-:Y:S05]  /*54a0*/  BSYNC B1 ;  /* 0x0000000000017941 */ /* 0x000fea0003800000 */
.L_x_183:
[----:B0-----:R-:W-:Y:S01]  /*54b0*/  @!P5 IMAD R13, R36, R23, R22 ;  /* 0x00000017240dd224 */ /* 0x001fe200078e0216 */
[----:B------:R-:W-:Y:S04]  /*54c0*/  BSSY B1, `(.L_x_185) ;  /* 0x0000006000017945 */ /* 0x000fe80003800000 */
[----:B------:R0:W-:Y:S01]  /*54d0*/  @!P5 STG.E.U8 desc[UR36][R4.64+0x98], R13 ;  /* 0x0000980d0400d986 */ /* 0x0001e2000c101124 */
[----:B------:R-:W-:Y:S05]  /*54e0*/  @P4 BRA `(.L_x_186) ;  /* 0x00000000000c4947 */ /* 0x000fea0003800000 */
[----:B--2---:R-:W0:Y:S02]  /*54f0*/  LDG.E.U8 R113, desc[UR36][R8.64+0x99] ;  /* 0x0000992408717981 */ /* 0x004e24000c1e1100 */
[----:B0-----:R-:W-:-:S05]  /*5500*/  PRMT R13, R113, 0x8880, RZ ;  /* 0x00008880710d7816 */ /* 0x001fca00000000ff */
[----:B------:R-:W-:-:S07]  /*5510*/  IMAD R22, R13, R112, RZ ;  /* 0x000000700d167224 */ /* 0x000fce00078e02ff */
.L_x_186:
[----:B------:R-:W-:Y:S05]  /*5520*/  BSYNC B1 ;  /* 0x0000000000017941 */ /* 0x000fea0003800000 */
.L_x_185:
        /* <DEDUP_REMOVED lines=13> */
.L_x_188:
[----:B------:R-:W-:Y:S05]  /*5600*/  BSYNC B1 ;  /* 0x0000000000017941 */ /* 0x000fea0003800000 */
.L_x_187:
[----:B0-----:R-:W-:Y:S01]  /*5610*/  @!P3 IMAD R13, R38, R23, R22 ;  /* 0x00000017260db224 */ /* 0x001fe200078e0216 */
[----:B------:R-:W-:Y:S04]  /*5620*/  BSSY B1, `(.L_x_189) ;  /* 0x0000006000017945 */ /* 0x000fe80003800000 */
[----:B------:R0:W-:Y:S01]  /*5630*/  @!P3 STG.E.U8 desc[UR36][R6.64+0x98], R13 ;  /* 0x0000980d0600b986 */ /* 0x0001e2000c101124 */
[----:B------:R-:W-:Y:S05]  /*5640*/  @P2 BRA `(.L_x_190) ;  /* 0x00000000000c2947 */ /* 0x000fea0003800000 */
[----:B--2---:R-:W0:Y:S02]  /*5650*/  LDG.E.U8 R113, desc[UR36][R10.64+0x99] ;  /* 0x000099240a717981 */ /* 0x004e24000c1e1100 */
[----:B0-----:R-:W-:-:S05]  /*5660*/  PRMT R13, R113, 0x8880, RZ ;  /* 0x00008880710d7816 */ /* 0x001fca00000000ff */
[----:B------:R-:W-:-:S07]  /*5670*/  IMAD R22, R13, R112, RZ ;  /* 0x000000700d167224 */ /* 0x000fce00078e02ff */
.L_x_190:
[----:B------:R-:W-:Y:S05]  /*5680*/  BSYNC B1 ;  /* 0x0000000000017941 */ /* 0x000fea0003800000 */
.L_x_189:
[----:B------:R-:W-:Y:S01]  /*5690*/  @!P2 IMAD R39, R39, R23, R22 ;  /* 0x000000172727a224 */ /* 0x000fe200078e0216 */
[----:B------:R-:W-:Y:S04]  /*56a0*/  BSSY B1, `(.L_x_191) ;  /* 0x0000006000017945 */ /* 0x000fe80003800000 */
[----:B------:R0:W-:Y:S01]  /*56b0*/  @!P2 STG.E.U8 desc[UR36][R6.64+0x99], R39 ;  /* 0x000099270600a986 */ /* 0x0001e2000c101124 */
[----:B------:R-:W-:Y:S05]  /*56c0*/  @P5 BRA `(.L_x_192) ;  /* 0x00000000000c5947 */ /* 0x000fea0003800000 */
[----:B--2---:R-:W0:Y:S02]  /*56d0*/  LDG.E.U8 R113, desc[UR36][R8.64+0xa0] ;  /* 0x0000a02408717981 */ /* 0x004e24000c1e1100 */
[----:B0-----:R-:W-:-:S05]  /*56e0*/  PRMT R13, R113, 0x8880, RZ ;  /* 0x00008880710d7816 */ /* 0x001fca00000000ff */
[----:B------:R-:W-:-:S07]  /*56f0*/  IMAD R22, R13, R112, RZ ;  /* 0x000000700d167224 */ /* 0x000fce00078e02ff */
.L_x_192:
[----:B------:R-:W-:Y:S05]  /*5700*/  BSYNC B1 ;  /* 0x0000000000017941 */ /* 0x000fea0003800000 */
.L_x_191:
[----:B0-----:R-:W-:Y:S01]  /*5710*/  @!P5 IMAD R13, R24, R23, R22 ;  /* 0x00000017180dd224 */ /* 0x001fe200078e0216 */
[----:B------:R-:W-:Y:S04]  /*5720*/  BSSY B1, `(.L_x_193) ;  /* 0x0000006000017945 */ /* 0x000fe80003800000 */
[----:B------:R0:W-:Y:S01]  /*5730*/  @!P5 STG.E.U8 desc[UR36][R4.64+0xa0], R13 ;  /* 0x0000a00d0400d986 */ /* 0x0001e2000c101124 */
[----:B------:R-:W-:Y:S05]  /*5740*/  @P4 BRA `(.L_x_194) ;  /* 0x00000000000c4947 */ /* 0x000fea0003800000 */
[----:B--2---:R-:W0:Y:S02]  /*5750*/  LDG.E.U8 R113, desc[UR36][R8.64+0xa1] ;  /* 0x0000a12408717981 */ /* 0x004e24000c1e1100 */
[----:B0-----:R-:W-:-:S05]  /*5760*/  PRMT R13, R113, 0x8880, RZ ;  /* 0x00008880710d7816 */ /* 0x001fca00000000ff */
[----:B------:R-:W-:-:S07]  /*5770*/  IMAD R22, R13, R112, RZ ;  /* 0x000000700d167224 */ /* 0x000fce00078e02ff */
.L_x_194:
[----:B------:R-:W-:Y:S05]  /*5780*/  BSYNC B1 ;  /* 0x0000000000017941 */ /* 0x000fea0003800000 */
.L_x_193:
        /* <DEDUP_REMOVED lines=9> */
[----:B------:R-:W-:Y:S01]  /*5820*/  ISETP.LT.OR P3, PT, R3, 0x9, !P3 ;  /* 0x000000090300780c */ /* 0x000fe20005f61670 */
[----:B------:R-:W-:-:S12]  /*5830*/  @P1 BRA `(.L_x_196) ;  /* 0x00000000000c1947 */ /* 0x000fd80003800000 */
[----:B--2---:R-:W0:Y:S02]  /*5840*/  LDG.E.U8 R113, desc[UR36][R10.64+0xa0] ;  /* 0x0000a0240a717981 */ /* 0x004e24000c1e1100 */
[----:B0-----:R-:W-:-:S05]  /*5850*/  PRMT R13, R113, 0x8880, RZ ;  /* 0x00008880710d7816 */ /* 0x001fca00000000ff */
[----:B------:R-:W-:-:S07]  /*5860*/  IMAD R22, R13, R112, RZ ;  /* 0x000000700d167224 */ /* 0x000fce00078e02ff */
.L_x_196:
[----:B------:R-:W-:Y:S05]  /*5870*/  BSYNC B1 ;  /* 0x0000000000017941 */ /* 0x000fea0003800000 */
.L_x_195:
[----:B0-----:R-:W-:Y:S01]  /*5880*/  @!P1 IMAD R13, R26, R23, R22 ;  /* 0x000000171a0d9224 */ /* 0x001fe200078e0216 */
[----:B------:R-:W-:Y:S04]  /*5890*/  BSSY B1, `(.L_x_197) ;  /* 0x0000006000017945 */ /* 0x000fe80003800000 */
[----:B------:R0:W-:Y:S01]  /*58a0*/  @!P1 STG.E.U8 desc[UR36][R6.64+0xa0], R13 ;  /* 0x0000a00d06009986 */ /* 0x0001e2000c101124 */
[----:B------:R-:W-:Y:S05]  /*58b0*/  @P0 BRA `(.L_x_198) ;  /* 0x00000000000c0947 */ /* 0x000fea0003800000 */
[----:B--2---:R-:W0:Y:S02]  /*58c0*/  LDG.E.U8 R113, desc[UR36][R10.64+0xa1] ;  /* 0x0000a1240a717981 */ /* 0x004e24000c1e1100 */
[----:B0-----:R-:W-:-:S05]  /*58d0*/  PRMT R13, R113, 0x8880, RZ ;  /* 0x00008880710d7816 */ /* 0x001fca00000000ff */
[----:B------:R-:W-:-:S07]  /*58e0*/  IMAD R22, R13, R112, RZ ;  /* 0x000000700d167224 */ /* 0x000fce00078e02ff */
.L_x_198:
[----:B------:R-:W-:Y:S05]  /*58f0*/  BSYNC B1 ;  /* 0x0000000000017941 */ /* 0x000fea0003800000 */
.L_x_197:
[----:B------:R-:W-:Y:S01]  /*5900*/  @!P0 IMAD R27, R27, R23, R22 ;  /* 0x000000171b1b8224 */ /* 0x000fe200078e0216 */
[----:B------:R-:W-:Y:S04]  /*5910*/  BSSY B1, `(.L_x_199) ;  /* 0x0000006000017945 */ /* 0x000fe80003800000 */
[----:B------:R0:W-:Y:S01]  /*5920*/  @!P0 STG.E.U8 desc[UR36][R6.64+0xa1], R27 ;  /* 0x0000a11b06008986 */ /* 0x0001e2000c101124 */
[----:B------:R-:W-:Y:S05]  /*5930*/  @P5 BRA `(.L_x_200) ;  /* 0x00000000000c5947 */ /* 0x000fea0003800000 */
[----:B--2---:R-:W0:Y:S02]  /*5940*/  LDG.E.U8 R113, desc[UR36][R8.64+0xa8] ;  /* 0x0000a82408717981 */ /* 0x004e24000c1e1100 */
[----:B0-----:R-:W-:-:S05]  /*5950*/  PRMT R13, R113, 0x8880, RZ ;  /* 0x00008880710d7816 */ /* 0x001fca00000000ff */
[----:B------:R-:W-:-:S07]  /*5960*/  IMAD R22, R13, R112, RZ ;  /* 0x000000700d167224 */ /* 0x000fce00078e02ff */
.L_x_200:
[----:B------:R-:W-:Y:S05]  /*5970*/  BSYNC B1 ;  /* 0x0000000000017941 */ /* 0x000fea0003800000 */
.L_x_199:
[----:B0-----:R-:W-:Y:S01]  /*5980*/  @!P5 IMAD R13, R28, R23, R22 ;  /* 0x000000171c0dd224 */ /* 0x001fe200078e0216 */
[----:B------:R-:W-:Y:S04]  /*5990*/  BSSY B1, `(.L_x_201) ;  /* 0x0000006000017945 */ /* 0x000fe80003800000 */
[----:B------:R0:W-:Y:S01]  /*59a0*/  @!P5 STG.E.U8 desc[UR36][R4.64+0xa8], R13 ;  /* 0x0000a80d0400d986 */ /* 0x0001e2000c101124 */
[----:B------:R-:W-:Y:S05]  /*59b0*/  @P4 BRA `(.L_x_202) ;  /* 0x00000000000c4947 */ /* 0x000fea0003800000 */
[----:B--2---:R-:W0:Y:S02]  /*59c0*/  LDG.E.U8 R113, desc[UR36][R8.64+0xa9] ;  /* 0x0000a92408717981 */ /* 0x004e24000c1e1100 */
[----:B0-----:R-:W-:-:S05]  /*59d0*/  PRMT R13, R113, 0x8880, RZ ;  /* 0x00008880710d7816 */ /* 0x001fca00000000ff */
[----:B------:R-:W-:-:S07]  /*59e0*/  IMAD R22, R13, R112, RZ ;  /* 0x000000700d167224 */ /* 0x000fce00078e02ff */
.L_x_202:
[----:B------:R-:W-:Y:S05]  /*59f0*/  BSYNC B1 ;  /* 0x0000000000017941 */ /* 0x000fea0003800000 */
.L_x_201:
[----:B------:R-:W-:Y:S01]  /*5a00*/  @!P4 IMAD R29, R29, R23, R22 ;  /* 0x000000171d1dc224 */ /* 0x000fe200078e0216 */
[----:B------:R-:W-:Y:S04]  /*5a10*/  BSSY B1, `(.L_x_203) ;  /* 0x0000006000017945 */ /* 0x000fe80003800000 */
[----:B------:R0:W-:Y:S01]  /*5a20*/  @!P4 STG.E.U8 desc[UR36][R4.64+0xa9], R29 ;  /* 0x0000a91d0400c986 */ /* 0x0001e2000c101124 */
[----:B------:R-:W-:Y:S05]  /*5a30*/  @P3 BRA `(.L_x_204) ;  /* 0x00000000000c3947 */ /* 0x000fea0003800000 */
[----:B--2---:R-:W0:Y:S02]  /*5a40*/  LDG.E.U8 R113, desc[UR36][R10.64+0xa8] ;  /* 0x0000a8240a717981 */ /* 0x004e24000c1e1100 */
[----:B0--3--:R-:W-:-:S05]  /*5a50*/  PRMT R5, R113, 0x8880, RZ ;  /* 0x0000888071057816 */ /* 0x009fca00000000ff */
[----:B------:R-:W-:-:S07]  /*5a60*/  IMAD R22, R5, R112, RZ ;  /* 0x0000007005167224 */ /* 0x000fce00078e02ff */
.L_x_204:
[----:B------:R-:W-:Y:S05]  /*5a70*/  BSYNC B1 ;  /* 0x0000000000017941 */ /* 0x000fea0003800000 */
.L_x_203:
[----:B0--3--:R-:W-:Y:S01]  /*5a80*/  @!P3 IMAD R5, R30, R23, R22 ;  /* 0x000000171e05b224 */ /* 0x009fe200078e0216 */
[----:B------:R-:W-:Y:S01]  /*5a90*/  ISETP.LT.OR P2, PT, R3, 0x9, !P2 ;  /* 0x000000090300780c */ /* 0x000fe20005741670 */
[----:B------:R-:W-:Y:S03]  /*5aa0*/  BSSY B1, `(.L_x_205) ;  /* 0x0000006000017945 */ /* 0x000fe60003800000 */
[----:B------:R0:W-:Y:S09]  /*5ab0*/  @!P3 STG.E.U8 desc[UR36][R6.64+0xa8], R5 ;  /* 0x0000a8050600b986 */ /* 0x0001f2000c101124 */
[----:B------:R-:W-:Y:S05]  /*5ac0*/  @P2 BRA `(.L_x_206) ;  /* 0x00000000000c2947 */ /* 0x000fea0003800000 */
[----:B--2---:R-:W2:Y:S02]  /*5ad0*/  LDG.E.U8 R113, desc[UR36][R10.64+0xa9] ;  /* 0x0000a9240a717981 */ /* 0x004ea4000c1e1100 */
[----:B--2---:R-:W-:-:S05]  /*5ae0*/  PRMT R3, R113, 0x8880, RZ ;  /* 0x0000888071037816 */ /* 0x004fca00000000ff */
[----:B------:R-:W-:-:S07]  /*5af0*/  IMAD R22, R3, R112, RZ ;  /* 0x0000007003167224 */ /* 0x000fce00078e02ff */
.L_x_206:
[----:B------:R-:W-:Y:S05]  /*5b00*/  BSYNC B1 ;  /* 0x0000000000017941 */ /* 0x000fea0003800000 */
.L_x_205:
[----:B------:R-:W-:Y:S01]  /*5b10*/  IMAD R31, R31, R23, R22 ;  /* 0x000000171f1f7224 */ /* 0x000fe200078e0216 */
[----:B------:R-:W-:Y:S06]  /*5b20*/  @P2 BRA `(.L_x_207) ;  /* 0x0000001000d82947 */ /* 0x000fec0003800000 */
[----:B------:R3:W-:Y:S01]  /*5b30*/  STG.E.U8 desc[UR36][R6.64+0xa9], R31 ;  /* 0x0000a91f06007986 */ /* 0x0007e2000c101124 */
[----:B------:R-:W-:Y:S05]  /*5b40*/  BRA `(.L_x_207) ;  /* 0x0000001000d07947 */ /* 0x000fea0003800000 */
.L_x_30:
[C---:B------:R-:W-:Y:S02]  /*5b50*/  ISETP.GE.AND P4, PT, R3.reuse, 0x1, PT ;  /* 0x000000010300780c */ /* 0x040fe40003f86270 */
[----:B------:R-:W-:Y:S02]  /*5b60*/  ISETP.GE.AND P1, PT, R3, 0x9, PT ;  /* 0x000000090300780c */ /* 0x000fe40003f26270 */
[C---:B------:R-:W-:Y:S02]  /*5b70*/  ISETP.LT.OR P5, PT, R12.reuse, 0x1, !P4 ;  /* 0x000000010c00780c */ /* 0x040fe400067a1670 */
[C---:B------:R-:W-:Y:S02]  /*5b80*/  ISETP.LT.OR P4, PT, R12.reuse, 0x2, !P4 ;  /* 0x000000020c00780c */ /* 0x040fe40006781670 */
[C---:B------:R-:W-:Y:S02]  /*5b90*/  ISETP.LT.OR P3, PT, R12.reuse, 0x1, !P1 ;  /* 0x000000010c00780c */ /* 0x040fe40004f61670 */
[----:B------:R-:W-:-:S02]  /*5ba0*/  ISETP.LT.OR P1, PT, R12, 0x2, !P1 ;  /* 0x000000020c00780c */ /* 0x000fc40004f21670 */
[C---:B------:R-:W-:Y:S02]  /*5bb0*/  ISETP.GE.AND P2, PT, R12.reuse, 0x9, PT ;  /* 0x000000090c00780c */ /* 0x040fe40003f46270 */
[----:B------:R-:W-:-:S03]  /*5bc0*/  ISETP.GE.AND P0, PT, R12, 0xa, PT ;  /* 0x0000000a0c00780c */ /* 0x000fc60003f06270 */
[-C--:B------:R-:W-:Y:S02]  /*5bd0*/  @!P5 IMAD R9, R104, R23.reuse, RZ ;  /* 0x000000176809d224 */ /* 0x080fe400078e02ff */
[-C--:B------:R-:W-:Y:S02]  /*5be0*/  @!P4 IMAD R105, R105, R23.reuse, RZ ;  /* 0x000000176969c224 */ /* 0x080fe400078e02ff */
[-C--:B------:R-:W-:Y:S01]  /*5bf0*/  @!P3 IMAD R11, R106, R23.reuse, RZ ;  /* 0x000000176a0bb224 */ /* 0x080fe200078e02ff */
[----:B------:R0:W-:Y:S01]  /*5c00*/  @!P5 STG.E.U8 desc[UR36][R4.64], R9 ;  /* 0x000000090400d986 */ /* 0x0001e2000c101124 */
[----:B------:R-:W-:Y:S01]  /*5c10*/  ISETP.LT.OR P5, PT, R3, 0x1, !P0 ;  /* 0x000000010300780c */ /* 0x000fe200047a1670 */
[----:B------:R-:W-:Y:S01]  /*5c20*/  @!P1 IMAD R107, R107, R23, RZ ;  /* 0x000000176b6b9224 */ /* 0x000fe200078e02ff */
[C---:B------:R-:W-:Y:S01]  /*5c30*/  ISETP.LT.OR P0, PT, R3.reuse, 0x9, !P0 ;  /* 0x000000090300780c */ /* 0x040fe20004701670 */
[----:B------:R-:W-:Y:S01]  /*5c40*/  @!P4 STG.E.U8 desc[UR36][R4.64+0x1], R105 ;  /* 0x000001690400c986 */ /* 0x000fe2000c101124 */
[----:B------:R-:W-:-:S03]  /*5c50*/  ISETP.LT.OR P4, PT, R3, 0x1, !P2 ;  /* 0x000000010300780c */ /* 0x000fc60005781670 */
[----:B------:R-:W-:Y:S01]  /*5c60*/  @!P1 STG.E.U8 desc[UR36][R6.64+0x1], R107 ;  /* 0x0000016b06009986 */ /* 0x000fe2000c101124 */
[----:B------:R-:W-:Y:S02]  /*5c70*/  ISETP.LT.OR P1, PT, R3, 0x9, !P2 ;  /* 0x000000090300780c */ /* 0x000fe40005721670 */
[C---:B------:R-:W-:Y:S01]  /*5c80*/  ISETP.GE.AND P2, PT, R12.reuse, 0x12, PT ;  /* 0x000000120c00780c */ /* 0x040fe20003f46270 */
[----:B------:R1:W-:Y:S01]  /*5c90*/  @!P3 STG.E.U8 desc[UR36][R6.64], R11 ;  /* 0x0000000b0600b986 */ /* 0x0003e2000c101124 */
[----:B------:R-:W-:Y:S01]  /*5ca0*/  ISETP.GE.AND P3, PT, R12, 0x11, PT ;  /* 0x000000110c00780c */ /* 0x000fe20003f66270 */
[-C--:B------:R-:W-:Y:S02]  /*5cb0*/  @!P5 IMAD R109, R109, R23.reuse, RZ ;  /* 0x000000176d6dd224 */ /* 0x080fe400078e02ff */
[-C--:B------:R-:W-:Y:S02]  /*5cc0*/  @!P0 IMAD R111, R111, R23.reuse, RZ ;  /* 0x000000176f6f8224 */ /* 0x080fe400078e02ff */
[----:B------:R-:W-:Y:S01]  /*5cd0*/  @!P4 IMAD R13, R108, R23, RZ ;  /* 0x000000176c0dc224 */ /* 0x000fe200078e02ff */
[----:B------:R-:W-:Y:S01]  /*5ce0*/  @!P5 STG.E.U8 desc[UR36][R4.64+0x9], R109 ;  /* 0x0000096d0400d986 */ /* 0x000fe2000c101124 */
[----:B------:R-:W-:-:S02]  /*5cf0*/  ISETP.LT.OR P5, PT, R3, 0x1, !P2 ;  /* 0x000000010300780c */ /* 0x000fc400057a1670 */
[-C--:B0-----:R-:W-:Y:S01]  /*5d00*/  @!P1 IMAD R9, R110, R23.reuse, RZ ;  /* 0x000000176e099224 */ /* 0x081fe200078e02ff */
[----:B------:R-:W-:Y:S01]  /*5d10*/  @!P4 STG.E.U8 desc[UR36][R4.64+0x8], R13 ;  /* 0x0000080d0400c986 */ /* 0x000fe2000c101124 */
[C---:B------:R-:W-:Y:S02]  /*5d20*/  ISETP.LT.OR P4, PT, R3.reuse, 0x1, !P3 ;  /* 0x000000010300780c */ /* 0x040fe40005f81670 */
[C---:B------:R-:W-:Y:S01]  /*5d30*/  ISETP.LT.OR P2, PT, R3.reuse, 0x9, !P2 ;  /* 0x000000090300780c */ /* 0x040fe20005741670 */
[----:B------:R0:W-:Y:S01]  /*5d40*/  @!P1 STG.E.U8 desc[UR36][R6.64+0x8], R9 ;  /* 0x0000080906009986 */ /* 0x0001e2000c101124 */
[----:B------:R-:W-:Y:S02]  /*5d50*/  ISETP.LT.OR P1, PT, R3, 0x9, !P3 ;  /* 0x000000090300780c */ /* 0x000fe40005f21670 */
[C---:B------:R-:W-:Y:S01]  /*5d60*/  ISETP.GE.AND P3, PT, R12.reuse, 0x19, PT ;  /* 0x000000190c00780c */ /* 0x040fe20003f66270 */
[----:B------:R-:W-:Y:S01]  /*5d70*/  @!P0 STG.E.U8 desc[UR36][R6.64+0x9], R111 ;  /* 0x0000096f06008986 */ /* 0x000fe2000c101124 */
[----:B------:R-:W-:Y:S01]  /*5d80*/  ISETP.GE.AND P0, PT, R12, 0x1a, PT ;  /* 0x0000001a0c00780c */ /* 0x000fe20003f06270 */
[----:B------:R-:W-:-:S04]  /*5d90*/  @!P5 IMAD R97, R97, R23, RZ ;  /* 0x000000176161d224 */ /* 0x000fc800078e02ff */
[-C--:B-1----:R-:W-:Y:S01]  /*5da0*/  @!P4 IMAD R11, R96, R23.reuse, RZ ;  /* 0x00000017600bc224 */ /* 0x082fe200078e02ff */
[----:B------:R-:W-:Y:S01]  /*5db0*/  @!P5 STG.E.U8 desc[UR36][R4.64+0x11], R97 ;  /* 0x000011610400d986 */ /* 0x000fe2000c101124 */
[----:B------:R-:W-:Y:S01]  /*5dc0*/  ISETP.LT.OR P5, PT, R3, 0x1, !P0 ;  /* 0x000000010300780c */ /* 0x000fe200047a1670 */
[-C--:B------:R-:W-:Y:S01]  /*5dd0*/  @!P2 IMAD R99, R99, R23.reuse, RZ ;  /* 0x000000176363a224 */ /* 0x080fe200078e02ff */
[C---:B------:R-:W-:Y:S01]  /*5de0*/  ISETP.LT.OR P0, PT, R3.reuse, 0x9, !P0 ;  /* 0x000000090300780c */ /* 0x040fe20004701670 */
[----:B------:R-:W-:Y:S01]  /*5df0*/  @!P4 STG.E.U8 desc[UR36][R4.64+0x10], R11 ;  /* 0x0000100b0400c986 */ /* 0x000fe2000c101124 */
[----:B------:R-:W-:Y:S01]  /*5e00*/  ISETP.LT.OR P4, PT, R3, 0x1, !P3 ;  /* 0x000000010300780c */ /* 0x000fe20005f81670 */
[----:B0-----:R-:W-:Y:S02]  /*5e10*/  @!P1 IMAD R9, R98, R23, RZ ;  /* 0x0000001762099224 */ /* 0x001fe400078e02ff */
[----:B------:R-:W-:Y:S01]  /*5e20*/  @!P2 STG.E.U8 desc[UR36][R6.64+0x11], R99 ;  /* 0x000011630600a986 */ /* 0x000fe2000c101124 */
[----:B------:R-:W-:-:S03]  /*5e30*/  ISETP.GE.AND P2, PT, R12, 0x22, PT ;  /* 0x000000220c00780c */ /* 0x000fc60003f46270 */
[----:B------:R0:W-:Y:S01]  /*5e40*/  @!P1 STG.E.U8 desc[UR36][R6.64+0x10], R9 ;  /* 0x0000100906009986 */ /* 0x0001e2000c101124 */
[----:B------:R-:W-:Y:S01]  /*5e50*/  ISETP.LT.OR P1, PT, R3, 0x9, !P3 ;  /* 0x000000090300780c */ /* 0x000fe20005f21670 */
[-C--:B------:R-:W-:Y:S01]  /*5e60*/  @!P5 IMAD R101, R101, R23.reuse, RZ ;  /* 0x000000176565d224 */ /* 0x080fe200078e02ff */
[----:B------:R-:W-:Y:S01]  /*5e70*/  ISETP.GE.AND P3, PT, R12, 0x21, PT ;  /* 0x000000210c00780c */ /* 0x000fe20003f66270 */
[-C--:B------:R-:W-:Y:S02]  /*5e80*/  @!P0 IMAD R103, R103, R23.reuse, RZ ;  /* 0x0000001767678224 */ /* 0x080fe400078e02ff */
[----:B------:R-:W-:Y:S01]  /*5e90*/  @!P4 IMAD R13, R100, R23, RZ ;  /* 0x00000017640dc224 */ /* 0x000fe200078e02ff */
[----:B------:R-:W-:Y:S01]  /*5ea0*/  @!P5 STG.E.U8 desc[UR36][R4.64+0x19], R101 ;  /* 0x000019650400d986 */ /* 0x000fe2000c101124 */
[C---:B------:R-:W-:Y:S02]  /*5eb0*/  ISETP.LT.OR P5, PT, R3.reuse, 0x1, !P2 ;  /* 0x000000010300780c */ /* 0x040fe400057a1670 */
[C---:B------:R-:W-:Y:S01]  /*5ec0*/  ISETP.LT.OR P2, PT, R3.reuse, 0x9, !P2 ;  /* 0x000000090300780c */ /* 0x040fe20005741670 */
[----:B------:R-:W-:Y:S01]  /*5ed0*/  @!P4 STG.E.U8 desc[UR36][R4.64+0x18], R13 ;  /* 0x0000180d0400c986 */ /* 0x000fe2000c101124 */
[----:B------:R-:W-:-:S02]  /*5ee0*/  ISETP.LT.OR P4, PT, R3, 0x1, !P3 ;  /* 0x000000010300780c */ /* 0x000fc40005f81670 */
[----:B0-----:R-:W-:Y:S01]  /*5ef0*/  @!P1 IMAD R9, R102, R23, RZ ;  /* 0x0000001766099224 */ /* 0x001fe200078e02ff */
        /* <DEDUP_REMOVED lines=97> */
[-C--:B0-----:R-:W-:Y:S01]  /*6510*/  @!P1 IMAD R9, R66, R23.reuse, RZ ;  /* 0x0000001742099224 */ /* 0x081fe200078e02ff */
[----:B------:R-:W-:Y:S01]  /*6520*/  @!P2 STG.E.U8 desc[UR36][R6.64+0x51], R67 ;  /* 0x000051430600a986 */ /* 0x000fe2000c101124 */
[----:B------:R-:W-:Y:S02]  /*6530*/  ISETP.LT.OR P0, PT, R3, 0x9, !P0 ;  /* 0x000000090300780c */ /* 0x000fe40004701670 */
[C---:B------:R-:W-:Y:S01]  /*6540*/  ISETP.GE.AND P2, PT, R12.reuse, 0x62, PT ;  /* 0x000000620c00780c */ /* 0x040fe20003f46270 */
[----:B------:R0:W-:Y:S01]  /*6550*/  @!P1 STG.E.U8 desc[UR36][R6.64+0x50], R9 ;  /* 0x0000500906009986 */ /* 0x0001e2000c101124 */
[----:B------:R-:W-:Y:S01]  /*6560*/  ISETP.GE.AND P1, PT, R12, 0x61, PT ;  /* 0x000000610c00780c */ /* 0x000fe20003f26270 */
[----:B------:R-:W-:-:S04]  /*6570*/  @!P5 IMAD R13, R68, R23, RZ ;  /* 0x00000017440dd224 */ /* 0x000fc800078e02ff */
[-C--:B------:R-:W-:Y:S01]  /*6580*/  @!P4 IMAD R69, R69, R23.reuse, RZ ;  /* 0x000000174545c224 */ /* 0x080fe200078e02ff */
[----:B------:R-:W-:Y:S01]  /*6590*/  @!P5 STG.E.U8 desc[UR36][R4.64+0x58], R13 ;  /* 0x0000580d0400d986 */ /* 0x000fe2000c101124 */
[----:B------:R-:W-:Y:S02]  /*65a0*/  ISETP.LT.OR P5, PT, R3, 0x1, !P2 ;  /* 0x000000010300780c */ /* 0x000fe400057a1670 */
[-C--:B------:R-:W-:Y:S01]  /*65b0*/  @!P0 IMAD R71, R71, R23.reuse, RZ ;  /* 0x0000001747478224 */ /* 0x080fe200078e02ff */
[----:B------:R-:W-:Y:S01]  /*65c0*/  @!P4 STG.E.U8 desc[UR36][R4.64+0x59], R69 ;  /* 0x000059450400c986 */ /* 0x000fe2000c101124 */
[C---:B------:R-:W-:Y:S01]  /*65d0*/  ISETP.LT.OR P4, PT, R3.reuse, 0x1, !P1 ;  /* 0x000000010300780c */ /* 0x040fe20004f81670 */
[----:B0-----:R-:W-:Y:S01]  /*65e0*/  @!P3 IMAD R9, R70, R23, RZ ;  /* 0x000000174609b224 */ /* 0x001fe200078e02ff */
[C---:B------:R-:W-:Y:S01]  /*65f0*/  ISETP.LT.OR P2, PT, R3.reuse, 0x9, !P2 ;  /* 0x000000090300780c */ /* 0x040fe20005741670 */
[----:B------:R-:W-:Y:S01]  /*6600*/  @!P0 STG.E.U8 desc[UR36][R6.64+0x59], R71 ;  /* 0x0000594706008986 */ /* 0x000fe2000c101124 */
[----:B------:R-:W-:-:S02]  /*6610*/  ISETP.LT.OR P1, PT, R3, 0x9, !P1 ;  /* 0x000000090300780c */ /* 0x000fc40004f21670 */
[C---:B------:R-:W-:Y:S01]  /*6620*/  ISETP.GE.AND P0, PT, R12.reuse, 0x6a, PT ;  /* 0x0000006a0c00780c */ /* 0x040fe20003f06270 */
[----:B------:R0:W-:Y:S01]  /*6630*/  @!P3 STG.E.U8 desc[UR36][R6.64+0x58], R9 ;  /* 0x000058090600b986 */ /* 0x0001e2000c101124 */
[----:B------:R-:W-:Y:S01]  /*6640*/  ISETP.GE.AND P3, PT, R12, 0x69, PT ;  /* 0x000000690c00780c */ /* 0x000fe20003f66270 */
[----:B------:R-:W-:-:S04]  /*6650*/  @!P5 IMAD R57, R57, R23, RZ ;  /* 0x000000173939d224 */ /* 0x000fc800078e02ff */
[-C--:B------:R-:W-:Y:S01]  /*6660*/  @!P4 IMAD R11, R56, R23.reuse, RZ ;  /* 0x00000017380bc224 */ /* 0x080fe200078e02ff */
[----:B------:R-:W-:Y:S01]  /*6670*/  @!P5 STG.E.U8 desc[UR36][R4.64+0x61], R57 ;  /* 0x000061390400d986 */ /* 0x000fe2000c101124 */
[----:B------:R-:W-:Y:S01]  /*6680*/  ISETP.LT.OR P5, PT, R3, 0x1, !P0 ;  /* 0x000000010300780c */ /* 0x000fe200047a1670 */
[-C--:B------:R-:W-:Y:S02]  /*6690*/  @!P2 IMAD R59, R59, R23.reuse, RZ ;  /* 0x000000173b3ba224 */ /* 0x080fe400078e02ff */
        /* <DEDUP_REMOVED lines=31> */
[----:B------:R-:W-:Y:S01]  /*6890*/  ISETP.LT.OR P3, PT, R3, 0x9, !P3 ;  /* 0x000000090300780c */ /* 0x000fe20005f61670 */
[----:B------:R-:W-:Y:S01]  /*68a0*/  @!P0 STG.E.U8 desc[UR36][R6.64+0x71], R51 ;  /* 0x0000713306008986 */ /* 0x000fe2000c101124 */
[----:B------:R-:W-:-:S02]  /*68b0*/  ISETP.GE.AND P0, PT, R12, 0x81, PT ;  /* 0x000000810c00780c */ /* 0x000fc40003f06270 */
[----:B------:R-:W-:Y:S01]  /*68c0*/  ISETP.LT.OR P2, PT, R3, 0x9, !P2 ;  /* 0x000000090300780c */ /* 0x000fe20005741670 */
[----:B------:R0:W-:Y:S01]  /*68d0*/  @!P1 STG.E.U8 desc[UR36][R6.64+0x70], R9 ;  /* 0x0000700906009986 */ /* 0x0001e2000c101124 */
[----:B------:R-:W-:Y:S01]  /*68e0*/  ISETP.GE.AND P1, PT, R12, 0x82, PT ;  /* 0x000000820c00780c */ /* 0x000fe20003f26270 */
[----:B------:R-:W-:-:S04]  /*68f0*/  @!P5 IMAD R13, R52, R23, RZ ;  /* 0x00000017340dd224 */ /* 0x000fc800078e02ff */
[-C--:B------:R-:W-:Y:S01]  /*6900*/  @!P4 IMAD R53, R53, R23.reuse, RZ ;  /* 0x000000173535c224 */ /* 0x080fe200078e02ff */
[----:B------:R-:W-:Y:S01]  /*6910*/  @!P5 STG.E.U8 desc[UR36][R4.64+0x78], R13 ;  /* 0x0000780d0400d986 */ /* 0x000fe2000c101124 */
[C---:B------:R-:W-:Y:S02]  /*6920*/  ISETP.LT.OR P5, PT, R3.reuse, 0x1, !P1 ;  /* 0x000000010300780c */ /* 0x040fe40004fa1670 */
[C---:B------:R-:W-:Y:S01]  /*6930*/  ISETP.LT.OR P1, PT, R3.reuse, 0x9, !P1 ;  /* 0x000000090300780c */ /* 0x040fe20004f21670 */
[----:B------:R-:W-:Y:S01]  /*6940*/  @!P4 STG.E.U8 desc[UR36][R4.64+0x79], R53 ;  /* 0x000079350400c986 */ /* 0x000fe2000c101124 */
[C---:B------:R-:W-:Y:S01]  /*6950*/  ISETP.LT.OR P4, PT, R3.reuse, 0x1, !P0 ;  /* 0x000000010300780c */ /* 0x040fe20004781670 */
[-C--:B0-----:R-:W-:Y:S01]  /*6960*/  @!P3 IMAD R9, R54, R23.reuse, RZ ;  /* 0x000000173609b224 */ /* 0x081fe200078e02ff */
[----:B------:R-:W-:Y:S01]  /*6970*/  ISETP.LT.OR P0, PT, R3, 0x9, !P0 ;  /* 0x000000090300780c */ /* 0x000fe20004701670 */
[----:B------:R-:W-:-:S03]  /*6980*/  @!P2 IMAD R55, R55, R23, RZ ;  /* 0x000000173737a224 */ /* 0x000fc600078e02ff */
[----:B------:R0:W-:Y:S01]  /*6990*/  @!P3 STG.E.U8 desc[UR36][R6.64+0x78], R9 ;  /* 0x000078090600b986 */ /* 0x0001e2000c101124 */
[C---:B------:R-:W-:Y:S02]  /*69a0*/  ISETP.GE.AND P3, PT, R12.reuse, 0x89, PT ;  /* 0x000000890c00780c */ /* 0x040fe40003f66270 */
[-C--:B------:R-:W-:Y:S01]  /*69b0*/  @!P5 IMAD R41, R41, R23.reuse, RZ ;  /* 0x000000172929d224 */ /* 0x080fe200078e02ff */
[----:B------:R-:W-:Y:S01]  /*69c0*/  @!P2 STG.E.U8 desc[UR36][R6.64+0x79], R55 ;  /* 0x000079370600a986 */ /* 0x000fe2000c101124 */
[----:B------:R-:W-:Y:S01]  /*69d0*/  ISETP.GE.AND P2, PT, R12, 0x8a, PT ;  /* 0x0000008a0c00780c */ /* 0x000fe20003f46270 */
[-C--:B------:R-:W-:Y:S02]  /*69e0*/  @!P1 IMAD R43, R43, R23.reuse, RZ ;  /* 0x000000172b2b9224 */ /* 0x080fe400078e02ff */
[-C--:B------:R-:W-:Y:S01]  /*69f0*/  @!P4 IMAD R11, R40, R23.reuse, RZ ;  /* 0x00000017280bc224 */ /* 0x080fe200078e02ff */
[----:B------:R-:W-:Y:S01]  /*6a00*/  @!P5 STG.E.U8 desc[UR36][R4.64+0x81], R41 ;  /* 0x000081290400d986 */ /* 0x000fe2000c101124 */
[----:B------:R-:W-:Y:S01]  /*6a10*/  ISETP.LT.OR P5, PT, R3, 0x1, !P2 ;  /* 0x000000010300780c */ /* 0x000fe200057a1670 */
[----:B0-----:R-:W-:-:S02]  /*6a20*/  @!P0 IMAD R9, R42, R23, RZ ;  /* 0x000000172a098224 */ /* 0x001fc400078e02ff */
[----:B------:R-:W-:Y:S01]  /*6a30*/  @!P4 STG.E.U8 desc[UR36][R4.64+0x80], R11 ;  /* 0x0000800b0400c986 */ /* 0x000fe2000c101124 */
[C---:B------:R-:W-:Y:S02]  /*6a40*/  ISETP.LT.OR P4, PT, R3.reuse, 0x1, !P3 ;  /* 0x000000010300780c */ /* 0x040fe40005f81670 */
[C---:B------:R-:W-:Y:S01]  /*6a50*/  ISETP.LT.OR P3, PT, R3.reuse, 0x9, !P3 ;  /* 0x000000090300780c */ /* 0x040fe20005f61670 */
[----:B------:R0:W-:Y:S01]  /*6a60*/  @!P0 STG.E.U8 desc[UR36][R6.64+0x80], R9 ;  /* 0x0000800906008986 */ /* 0x0001e2000c101124 */
[C---:B------:R-:W-:Y:S02]  /*6a70*/  ISETP.GE.AND P0, PT, R12.reuse, 0x91, PT ;  /* 0x000000910c00780c */ /* 0x040fe40003f06270 */
[----:B------:R-:W-:Y:S01]  /*6a80*/  ISETP.LT.OR P2, PT, R3, 0x9, !P2 ;  /* 0x000000090300780c */ /* 0x000fe20005741670 */
[----:B------:R-:W-:Y:S01]  /*6a90*/  @!P1 STG.E.U8 desc[UR36][R6.64+0x81], R43 ;  /* 0x0000812b06009986 */ /* 0x000fe2000c101124 */
[----:B------:R-:W-:Y:S01]  /*6aa0*/  ISETP.GE.AND P1, PT, R12, 0x92, PT ;  /* 0x000000920c00780c */ /* 0x000fe20003f26270 */
[----:B------:R-:W-:-:S04]  /*6ab0*/  @!P5 IMAD R45, R45, R23, RZ ;  /* 0x000000172d2dd224 */ /* 0x000fc800078e02ff */
[-C--:B------:R-:W-:Y:S01]  /*6ac0*/  @!P4 IMAD R13, R44, R23.reuse, RZ ;  /* 0x000000172c0dc224 */ /* 0x080fe200078e02ff */
[----:B------:R-:W-:Y:S01]  /*6ad0*/  @!P5 STG.E.U8 desc[UR36][R4.64+0x89], R45 ;  /* 0x0000892d0400d986 */ /* 0x000fe2000c101124 */
[C---:B------:R-:W-:Y:S01]  /*6ae0*/  ISETP.LT.OR P5, PT, R3.reuse, 0x1, !P1 ;  /* 0x000000010300780c */ /* 0x040fe20004fa1670 */
[-C--:B0-----:R-:W-:Y:S01]  /*6af0*/  @!P3 IMAD R9, R46, R23.reuse, RZ ;  /* 0x000000172e09b224 */ /* 0x081fe200078e02ff */
[C---:B------:R-:W-:Y:S01]  /*6b00*/  ISETP.LT.OR P1, PT, R3.reuse, 0x9, !P1 ;  /* 0x000000090300780c */ /* 0x040fe20004f21670 */
[----:B------:R-:W-:Y:S01]  /*6b10*/  @!P4 STG.E.U8 desc[UR36][R4.64+0x88], R13 ;  /* 0x0000880d0400c986 */ /* 0x000fe2000c101124 */
[----:B------:R-:W-:Y:S01]  /*6b20*/  ISETP.LT.OR P4, PT, R3, 0x1, !P0 ;  /* 0x000000010300780c */ /* 0x000fe20004781670 */
[----:B------:R-:W-:Y:S01]  /*6b30*/  @!P2 IMAD R47, R47, R23, RZ ;  /* 0x000000172f2fa224 */ /* 0x000fe200078e02ff */
[----:B------:R-:W-:Y:S01]  /*6b40*/  ISETP.LT.OR P0, PT, R3, 0x9, !P0 ;  /* 0x000000090300780c */ /* 0x000fe20004701670 */
[----:B------:R0:W-:Y:S01]  /*6b50*/  @!P3 STG.E.U8 desc[UR36][R6.64+0x88], R9 ;  /* 0x000088090600b986 */ /* 0x0001e2000c101124 */
[----:B------:R-:W-:-:S03]  /*6b60*/  ISETP.GE.AND P3, PT, R12, 0x99, PT ;  /* 0x000000990c00780c */ /* 0x000fc60003f66270 */
[----:B------:R-:W-:Y:S01]  /*6b70*/  @!P2 STG.E.U8 desc[UR36][R6.64+0x89], R47 ;  /* 0x0000892f0600a986 */ /* 0x000fe2000c101124 */
[----:B------:R-:W-:Y:S01]  /*6b80*/  ISETP.GE.AND P2, PT, R12, 0x9a, PT ;  /* 0x0000009a0c00780c */ /* 0x000fe20003f46270 */
[-C--:B------:R-:W-:Y:S02]  /*6b90*/  @!P5 IMAD R33, R33, R23.reuse, RZ ;  /* 0x000000172121d224 */ /* 0x080fe400078e02ff */
[-C--:B------:R-:W-:Y:S02]  /*6ba0*/  @!P1 IMAD R35, R35, R23.reuse, RZ ;  /* 0x0000001723239224 */ /* 0x080fe400078e02ff */
[-C--:B------:R-:W-:Y:S01]  /*6bb0*/  @!P4 IMAD R11, R32, R23.reuse, RZ ;  /* 0x00000017200bc224 */ /* 0x080fe200078e02ff */
[----:B------:R-:W-:Y:S01]  /*6bc0*/  @!P5 STG.E.U8 desc[UR36][R4.64+0x91], R33 ;  /* 0x000091210400d986 */ /* 0x000fe2000c101124 */
[C---:B------:R-:W-:Y:S01]  /*6bd0*/  ISETP.LT.OR P5, PT, R3.reuse, 0x1, !P2 ;  /* 0x000000010300780c */ /* 0x040fe200057a1670 */
[----:B0-----:R-:W-:Y:S01]  /*6be0*/  @!P0 IMAD R9, R34, R23, RZ ;  /* 0x0000001722098224 */ /* 0x001fe200078e02ff */
[C---:B------:R-:W-:Y:S01]  /*6bf0*/  ISETP.LT.OR P2, PT, R3.reuse, 0x9, !P2 ;  /* 0x000000090300780c */ /* 0x040fe20005741670 */
[----:B------:R-:W-:Y:S01]  /*6c00*/  @!P4 STG.E.U8 desc[UR36][R4.64+0x90], R11 ;  /* 0x0000900b0400c986 */ /* 0x000fe2000c101124 */
[----:B------:R-:W-:-:S02]  /*6c10*/  ISETP.LT.OR P4, PT, R3, 0x1, !P3 ;  /* 0x000000010300780c */ /* 0x000fc40005f81670 */
        /* <DEDUP_REMOVED lines=21> */
[----:B------:R-:W-:Y:S01]  /*6d70*/  @!P4 IMAD R11, R24, R23, RZ ;  /* 0x00000017180bc224 */ /* 0x000fe200078e02ff */
[----:B------:R-:W-:Y:S01]  /*6d80*/  @!P5 STG.E.U8 desc[UR36][R4.64+0xa1], R25 ;  /* 0x0000a1190400d986 */ /* 0x000fe2000c101124 */
[C---:B------:R-:W-:Y:S02]  /*6d90*/  ISETP.LT.OR P5, PT, R3.reuse, 0x1, !P2 ;  /* 0x000000010300780c */ /* 0x040fe400057a1670 */
[C---:B------:R-:W-:Y:S01]  /*6da0*/  ISETP.LT.OR P2, PT, R3.reuse, 0x9, !P2 ;  /* 0x000000090300780c */ /* 0x040fe20005741670 */
[----:B------:R1:W-:Y:S01]  /*6db0*/  @!P4 STG.E.U8 desc[UR36][R4.64+0xa0], R11 ;  /* 0x0000a00b0400c986 */ /* 0x0003e2000c101124 */
[----:B------:R-:W-:-:S02]  /*6dc0*/  ISETP.LT.OR P4, PT, R3, 0x1, !P3 ;  /* 0x000000010300780c */ /* 0x000fc40005f81670 */
[----:B------:R-:W-:Y:S01]  /*6dd0*/  ISETP.LT.OR P3, PT, R3, 0x9, !P3 ;  /* 0x000000090300780c */ /* 0x000fe20005f61670 */
[-C--:B------:R-:W-:Y:S01]  /*6de0*/  @!P1 IMAD R3, R26, R23.reuse, RZ ;  /* 0x000000171a039224 */ /* 0x080fe200078e02ff */
[----:B------:R3:W-:Y:S04]  /*6df0*/  @!P0 STG.E.U8 desc[UR36][R6.64+0xa1], R27 ;  /* 0x0000a11b06008986 */ /* 0x0007e8000c101124 */
[----:B------:R3:W-:Y:S01]  /*6e00*/  @!P1 STG.E.U8 desc[UR36][R6.64+0xa0], R3 ;  /* 0x0000a00306009986 */ /* 0x0007e2000c101124 */
[-C--:B------:R-:W-:Y:S02]  /*6e10*/  @!P5 IMAD R29, R29, R23.reuse, RZ ;  /* 0x000000171d1dd224 */ /* 0x080fe400078e02ff */
[-C--:B------:R-:W-:Y:S02]  /*6e20*/  @!P2 IMAD R31, R31, R23.reuse, RZ ;  /* 0x000000171f1fa224 */ /* 0x080fe400078e02ff */
[-C--:B0-----:R-:W-:Y:S01]  /*6e30*/  @!P4 IMAD R9, R28, R23.reuse, RZ ;  /* 0x000000171c09c224 */ /* 0x081fe200078e02ff */
[----:B------:R3:W-:Y:S01]  /*6e40*/  @!P5 STG.E.U8 desc[UR36][R4.64+0xa9], R29 ;  /* 0x0000a91d0400d986 */ /* 0x0007e2000c101124 */
[----:B-1----:R-:W-:-:S03]  /*6e50*/  @!P3 IMAD R11, R30, R23, RZ ;  /* 0x000000171e0bb224 */ /* 0x002fc600078e02ff */
[----:B------:R3:W-:Y:S04]  /*6e60*/  @!P4 STG.E.U8 desc[UR36][R4.64+0xa8], R9 ;  /* 0x0000a8090400c986 */ /* 0x0007e8000c101124 */
[----:B------:R3:W-:Y:S04]  /*6e70*/  @!P3 STG.E.U8 desc[UR36][R6.64+0xa8], R11 ;  /* 0x0000a80b0600b986 */ /* 0x0007e8000c101124 */
[----:B------:R3:W-:Y:S02]  /*6e80*/  @!P2 STG.E.U8 desc[UR36][R6.64+0xa9], R31 ;  /* 0x0000a91f0600a986 */ /* 0x0007e4000c101124 */
.L_x_207:
[----:B------:R-:W-:Y:S05]  /*6e90*/  BSYNC B0 ;  /* 0x0000000000007941 */ /* 0x000fea0003800000 */
.L_x_29:
[----:B------:R-:W-:Y:S01]  /*6ea0*/  ULDC UR4, c[0x0][0xc] ;  /* 0x0000030000047ab9 */ /* 0x000fe20000000800 */
[----:B------:R-:W-:Y:S01]  /*6eb0*/  ULDC UR5, c[0x0][0x10] ;  /* 0x0000040000057ab9 */ /* 0x000fe20000000800 */
[----:B---3--:R-:W3:Y:S01]  /*6ec0*/  LDC R3, c[0x0][0x14] ;  /* 0x00000500ff037b82 */ /* 0x008ee20000000800 */
[----:B------:R-:W-:Y:S01]  /*6ed0*/  UIMAD.WIDE.U32 UR4, UR4, UR5, URZ ;  /* 0x00000005040472a5 */ /* 0x000fe2000f8e003f */
[----:B------:R-:W-:Y:S02]  /*6ee0*/  IMAD.MOV.U32 R115, RZ, RZ, -0x1 ;  /* 0xffffffffff737424 */ /* 0x000fe400078e00ff */
[----:B------:R-:W-:-:S03]  /*6ef0*/  IMAD.MOV.U32 R22, RZ, RZ, -0x1 ;  /* 0xffffffffff167424 */ /* 0x000fc600078e00ff */
[----:B---3--:R-:W-:-:S04]  /*6f00*/  IMAD.WIDE.U32 R16, R3, UR4, R16 ;  /* 0x0000000403107c25 */ /* 0x008fc8000f8e0010 */
[----:B------:R-:W-:Y:S01]  /*6f10*/  IMAD R3, R3, UR5, RZ ;  /* 0x0000000503037c24 */ /* 0x000fe2000f8e02ff */
[----:B------:R-:W-:Y:S02]  /*6f20*/  ULDC.64 UR4, c[0x0][0x650] ;  /* 0x0001940000047ab9 */ /* 0x000fe40000000a00 */
[----:B------:R-:W-:Y:S01]  /*6f30*/  ISETP.GE.U32.AND P0, PT, R16, UR4, PT ;  /* 0x0000000410007c0c */ /* 0x000fe2000bf06070 */
[--C-:B------:R-:W-:Y:S01]  /*6f40*/  IMAD.IADD R17, R17, 0x1, R3.reuse ;  /* 0x0000000111117824 */ /* 0x100fe200078e0203 */
[----:B------:R-:W-:-:S04]  /*6f50*/  PRMT R3, RZ, 0x7610, R3 ;  /* 0x00007610ff037816 */ /* 0x000fc80000000003 */
[----:B------:R-:W-:-:S13]  /*6f60*/  ISETP.GE.U32.AND.EX P0, PT, R17, UR5, PT, P0 ;  /* 0x0000000511007c0c */ /* 0x000fda000bf06100 */
[----:B------:R-:W-:Y:S05]  /*6f70*/  @P0 BRA `(.L_x_208) ;  /* 0x0000000400640947 */ /* 0x000fea0003800000 */
[----:B------:R-:W3:Y:S01]  /*6f80*/  S2R R12, SR_CTAID.X ;  /* 0x00000000000c7919 */ /* 0x000ee20000002500 */
[----:B------:R-:W0:Y:S01]  /*6f90*/  LDC.64 R10, c[0x0][0x628] ;  /* 0x00018a00ff0a7b82 */ /* 0x000e220000000a00 */
[----:B------:R-:W-:Y:S01]  /*6fa0*/  ULDC UR4, c[0x0][0x150] ;  /* 0x0000540000047ab9 */ /* 0x000fe20000000800 */
[----:B------:R-:W-:Y:S01]  /*6fb0*/  IMAD.MOV.U32 R8, RZ, RZ, R16 ;  /* 0x000000ffff087224 */ /* 0x000fe200078e0010 */
[----:B------:R-:W0:Y:S01]  /*6fc0*/  S2R R24, SR_CTAID.Y ;  /* 0x0000000000187919 */ /* 0x000e220000002600 */
[----:B------:R-:W-:-:S04]  /*6fd0*/  IMAD.MOV.U32 R9, RZ, RZ, R17 ;  /* 0x000000ffff097224 */ /* 0x000fc800078e0011 */
[----:B------:R-:W1:Y:S08]  /*6fe0*/  LDC R21, c[0x0][0x144] ;  /* 0x00005100ff157b82 */ /* 0x000e700000000800 */
[----:B------:R-:W1:Y:S08]  /*6ff0*/  LDC R0, c[0x0][0x630] ;  /* 0x00018c00ff007b82 */ /* 0x000e700000000800 */
[----:B------:R-:W1:Y:S01]  /*7000*/  LDC.64 R14, c[0x0][0x620] ;  /* 0x00018800ff0e7b82 */ /* 0x000e620000000a00 */
[----:B0-----:R-:W-:-:S04]  /*7010*/  ISETP.NE.U32.AND P0, PT, R10, RZ, PT ;  /* 0x000000ff0a00720c */ /* 0x001fc80003f05070 */
[----:B------:R-:W-:Y:S02]  /*7020*/  ISETP.NE.AND.EX P0, PT, R11, RZ, PT, P0 ;  /* 0x000000ff0b00720c */ /* 0x000fe40003f05300 */
[----:B---3--:R-:W-:-:S05]  /*7030*/  I2FP.F32.U32 R3, R12 ;  /* 0x0000000c00037245 */ /* 0x008fca0000201000 */
[----:B------:R-:W-:-:S04]  /*7040*/  FMUL R3, R3, UR4 ;  /* 0x0000000403037c20 */ /* 0x000fc80008400000 */
[----:B------:R0:W3:Y:S02]  /*7050*/  F2I.U32.TRUNC.NTZ R20, R3 ;  /* 0x0000000300147305 */ /* 0x0000e4000020f000 */
[----:B------:R-:W-:Y:S05]  /*7060*/  @!P0 BRA `(.L_x_209) ;  /* 0x0000000000288947 */ /* 0x000fea0003800000 */
[----:B0-----:R-:W0:Y:S02]  /*7070*/  LDC R3, c[0x0][0x634] ;  /* 0x00018d00ff037b82 */ /* 0x001e240000000800 */
[----:B0-----:R-:W-:-:S05]  /*7080*/  IADD3 R3, P0, R16, R3, RZ ;  /* 0x0000000310037210 */ /* 0x001fca0007f1e0ff */
[----:B------:R-:W-:-:S04]  /*7090*/  IMAD.X R13, RZ, RZ, R17, P0 ;  /* 0x000000ffff0d7224 */ /* 0x000fc800000e0611 */
[----:B------:R-:W-:-:S04]  /*70a0*/  IMAD.WIDE.U32 R4, R13, R10, RZ ;  /* 0x0000000a0d047225 */ /* 0x000fc800078e00ff */
[----:B-1--4-:R-:W-:-:S04]  /*70b0*/  IMAD.WIDE.U32 R6, P0, R3, R11, R4 ;  /* 0x0000000b03067225 */ /* 0x012fc80007800004 */
[----:B------:R-:W-:-:S04]  /*70c0*/  IMAD.WIDE.U32 R4, R3, R10, RZ ;  /* 0x0000000a03047225 */ /* 0x000fc800078e00ff */
[----:B------:R-:W-:Y:S01]  /*70d0*/  IMAD.X R9, RZ, RZ, RZ, P0 ;  /* 0x000000ffff097224 */ /* 0x000fe200000e06ff */
[----:B------:R-:W-:Y:S01]  /*70e0*/  IADD3 RZ, P0, R5, R6, RZ ;  /* 0x0000000605ff7210 */ /* 0x000fe20007f1e0ff */
[----:B------:R-:W-:-:S04]  /*70f0*/  IMAD.MOV.U32 R8, RZ, RZ, R7 ;  /* 0x000000ffff087224 */ /* 0x000fc800078e0007 */
[----:B------:R-:W-:-:S08]  /*7100*/  IMAD.WIDE.U32.X R8, R13, R11, R8, P0 ;  /* 0x0000000b0d087225 */ /* 0x000fd000000e0408 */
.L_x_209:
[----:B------:R-:W2:Y:S01]  /*7110*/  LDC.64 R28, c[0x0][0x640] ;  /* 0x00019000ff1c7b82 */ /* 0x000ea20000000a00 */
[-CC-:B-1----:R-:W-:Y:S01]  /*7120*/  SHF.R.U64 R22, R8, R0.reuse, R9.reuse ;  /* 0x0000000008167219 */ /* 0x182fe20000001209 */
[----:B---3--:R-:W-:Y:S01]  /*7130*/  IMAD.MOV R20, RZ, RZ, -R20 ;  /* 0x000000ffff147224 */ /* 0x008fe200078e0a14 */
[----:B------:R-:W-:Y:S01]  /*7140*/  SHF.R.U32.HI R0, RZ, R0, R9 ;  /* 0x00000000ff007219 */ /* 0x000fe20000011609 */
[----:B------:R-:W-:Y:S01]  /*7150*/  ULDC UR4, c[0x0][0x154] ;  /* 0x0000550000047ab9 */ /* 0x000fe20000000800 */
[----:B0-----:R-:W-:Y:S01]  /*7160*/  IADD3 R3, P0, RZ, -R22, RZ ;  /* 0x80000016ff037210 */ /* 0x001fe20007f1e0ff */
[----:B------:R-:W-:Y:S02]  /*7170*/  IMAD R21, R21, R20, R12 ;  /* 0x0000001415157224 */ /* 0x000fe400078e020c */
[----:B----4-:R-:W0:Y:S01]  /*7180*/  LDC R6, c[0x0][0x618] ;  /* 0x00018600ff067b82 */ /* 0x010e220000000800 */
[----:B------:R-:W-:Y:S02]  /*7190*/  IMAD.MOV.U32 R7, RZ, RZ, 0x1 ;  /* 0x00000001ff077424 */ /* 0x000fe400078e00ff */
[----:B------:R-:W-:-:S04]  /*71a0*/  IMAD.X R5, RZ, RZ, ~R0, P0 ;  /* 0x000000ffff057224 */ /* 0x000fc800000e0e00 */
[-C--:B------:R-:W-:Y:S01]  /*71b0*/  IMAD R0, R5, R14.reuse, RZ ;  /* 0x0000000e05007224 */ /* 0x080fe200078e02ff */
[----:B------:R-:W1:Y:S01]  /*71c0*/  LDC R8, c[0x0][0x608] ;  /* 0x00018200ff087b82 */ /* 0x000e620000000800 */
[----:B------:R-:W-:-:S04]  /*71d0*/  IMAD.WIDE.U32 R4, R3, R14, R16 ;  /* 0x0000000e03047225 */ /* 0x000fc800078e0010 */
[----:B------:R-:W-:Y:S01]  /*71e0*/  IMAD R3, R3, R15, R0 ;  /* 0x0000000f03037224 */ /* 0x000fe200078e0200 */
[----:B------:R-:W-:Y:S02]  /*71f0*/  I2FP.F32.U32 R0, R24 ;  /* 0x0000001800007245 */ /* 0x000fe40000201000 */
[----:B------:R-:W3:Y:S01]  /*7200*/  LDC R26, c[0x0][0x658] ;  /* 0x00019600ff1a7b82 */ /* 0x000ee20000000800 */
[----:B------:R-:W-:Y:S01]  /*7210*/  IMAD.IADD R3, R5, 0x1, R3 ;  /* 0x0000000105037824 */ /* 0x000fe200078e0203 */
[----:B--2---:R-:W-:Y:S01]  /*7220*/  ISETP.NE.U32.AND P0, PT, R28, RZ, PT ;  /* 0x000000ff1c00720c */ /* 0x004fe20003f05070 */
[----:B------:R-:W-:Y:S01]  /*7230*/  FMUL R0, R0, UR4 ;  /* 0x0000000400007c20 */ /* 0x000fe20008400000 */
[----:B------:R-:W-:Y:S02]  /*7240*/  IMAD.MOV.U32 R5, RZ, RZ, -0x1 ;  /* 0xffffffffff057424 */ /* 0x000fe400078e00ff */
[----:B------:R-:W-:Y:S01]  /*7250*/  ISETP.NE.AND.EX P0, PT, R29, RZ, PT, P0 ;  /* 0x000000ff1d00720c */ /* 0x000fe20003f05300 */
[----:B------:R2:W4:Y:S01]  /*7260*/  F2I.U32.TRUNC.NTZ R13, R0 ;  /* 0x00000000000d7305 */ /* 0x000522000020f000 */
[----:B------:R-:W2:Y:S01]  /*7270*/  LDC R15, c[0x0][0x148] ;  /* 0x00005200ff0f7b82 */ /* 0x000ea20000000800 */
[----:B0-----:R-:W-:-:S02]  /*7280*/  SHF.R.U64 R12, R4, R6, R3 ;  /* 0x00000006040c7219 */ /* 0x001fc40000001203 */
[----:B------:R-:W-:-:S05]  /*7290*/  SHF.R.U32.HI R3, RZ, R6, R3 ;  /* 0x00000006ff037219 */ /* 0x000fca0000011603 */
[----:B------:R-:W0:Y:S01]  /*72a0*/  LDC R20, c[0x0][0x600] ;  /* 0x00018000ff147b82 */ /* 0x000e220000000800 */
[-CC-:B-1----:R-:W-:Y:S02]  /*72b0*/  SHF.R.U64 R10, R12, R8.reuse, R3.reuse ;  /* 0x000000080c0a7219 */ /* 0x182fe40000001203 */
[----:B------:R-:W-:-:S05]  /*72c0*/  SHF.R.U32.HI R3, RZ, R8, R3 ;  /* 0x00000008ff037219 */ /* 0x000fca0000011603 */
[----:B------:R-:W1:Y:S01]  /*72d0*/  LDC R27, c[0x0][0x648] ;  /* 0x00019200ff1b7b82 */ /* 0x000e620000000800 */
[-C--:B---3--:R-:W-:Y:S02]  /*72e0*/  SHF.L.U32 R4, R5, R26.reuse, RZ ;  /* 0x0000001a05047219 */ /* 0x088fe400000006ff */
[-CC-:B------:R-:W-:Y:S02]  /*72f0*/  SHF.R.U64 R14, R10, R26.reuse, R3.reuse ;  /* 0x0000001a0a0e7219 */ /* 0x180fe40000001203 */
[----:B------:R-:W-:Y:S02]  /*7300*/  SHF.R.U32.HI R5, RZ, R26, R3 ;  /* 0x0000001aff057219 */ /* 0x000fe40000011603 */
[----:B------:R-:W-:Y:S01]  /*7310*/  LOP3.LUT R25, RZ, R4, RZ, 0x33, !PT ;  /* 0x00000004ff197212 */ /* 0x000fe200078e33ff */
[----:B------:R-:W3:Y:S01]  /*7320*/  LDC R30, c[0x0][0x638] ;  /* 0x00018e00ff1e7b82 */ /* 0x000ee20000000800 */
[----:B------:R-:W-:Y:S01]  /*7330*/  SHF.L.U32 R26, R7, R26, RZ ;  /* 0x0000001a071a7219 */ /* 0x000fe200000006ff */
[----:B------:R-:W-:-:S06]  /*7340*/  IMAD.MOV.U32 R4, RZ, RZ, R14 ;  /* 0x000000ffff047224 */ /* 0x000fcc00078e000e */
[----:B------:R-:W0:Y:S01]  /*7350*/  LDC R31, c[0x0][0x610] ;  /* 0x00018400ff1f7b82 */ /* 0x000e220000000800 */
[----:B----4-:R-:W-:Y:S05]  /*7360*/  @!P0 BRA `(.L_x_210) ;  /* 0x0000000000288947 */ /* 0x010fea0003800000 */
[----:B------:R-:W4:Y:S02]  /*7370*/  LDC R3, c[0x0][0x64c] ;  /* 0x00019300ff037b82 */ /* 0x000f240000000800 */
[----:B----4-:R-:W-:-:S05]  /*7380*/  IADD3 R3, P0, R14, R3, RZ ;  /* 0x000000030e037210 */ /* 0x010fca0007f1e0ff */
        /* <DEDUP_REMOVED lines=8> */
.L_x_210:
[----:B------:R-:W-:Y:S01]  /*7410*/  ISETP.NE.AND P0, PT, R2, 0x1, PT ;  /* 0x000000010200780c */ /* 0x000fe20003f05270 */
[----:B0-----:R-:W-:Y:S01]  /*7420*/  VIADD R7, R20, 0xffffffff ;  /* 0xffffffff14077836 */ /* 0x001fe20000000000 */
[----:B-12---:R-:W-:Y:S01]  /*7430*/  SHF.R.U64 R0, R4, R27, R5 ;  /* 0x0000001b04007219 */ /* 0x006fe20000001205 */
[----:B------:R-:W-:Y:S01]  /*7440*/  IMAD.MOV R13, RZ, RZ, -R13 ;  /* 0x000000ffff0d7224 */ /* 0x000fe200078e0a0d */
[----:B------:R-:W-:Y:S01]  /*7450*/  LOP3.LUT R5, R10, R25, RZ, 0xc0, !PT ;  /* 0x000000190a057212 */ /* 0x000fe200078ec0ff */
[----:B------:R-:W-:Y:S01]  /*7460*/  IMAD.MOV.U32 R4, RZ, RZ, 0x1 ;  /* 0x00000001ff047424 */ /* 0x000fe200078e00ff */
[----:B------:R-:W-:Y:S01]  /*7470*/  LOP3.LUT R12, R12, R7, RZ, 0xc0, !PT ;  /* 0x000000070c0c7212 */ /* 0x000fe200078ec0ff */
[----:B------:R-:W-:Y:S02]  /*7480*/  IMAD.MOV R3, RZ, RZ, -R0 ;  /* 0x000000ffff037224 */ /* 0x000fe400078e0a00 */
[----:B------:R-:W-:Y:S02]  /*7490*/  IMAD R0, R26, R0, R5 ;  /* 0x000000001a007224 */ /* 0x000fe400078e0205 */
[----:B---3--:R-:W-:-:S02]  /*74a0*/  IMAD R3, R3, R30, R14 ;  /* 0x0000001e03037224 */ /* 0x008fc400078e020e */
[----:B------:R-:W-:Y:S02]  /*74b0*/  @P0 IMAD R21, R15, R13, R24 ;  /* 0x0000000d0f150224 */ /* 0x000fe400078e0218 */
[----:B------:R-:W-:Y:S01]  /*74c0*/  IMAD R5, R3, R20, R12 ;  /* 0x0000001403057224 */ /* 0x000fe200078e020c */
[----:B------:R-:W-:Y:S01]  /*74d0*/  PRMT R3, R4, 0x7610, R3 ;  /* 0x0000761004037816 */ /* 0x000fe20000000003 */
[----:B------:R-:W-:-:S05]  /*74e0*/  IMAD R0, R0, R31, R21 ;  /* 0x0000001f00007224 */ /* 0x000fca00078e0215 */
[----:B------:R-:W-:Y:S02]  /*74f0*/  SEL R115, R5, R0, !P0 ;  /* 0x0000000005737207 */ /* 0x000fe40004000000 */
[----:B------:R-:W-:-:S07]  /*7500*/  SEL R0, R0, R5, !P0 ;  /* 0x0000000500007207 */ /* 0x000fce0004000000 */
.L_x_208:
[----:B------:R-:W-:Y:S01]  /*7510*/  LOP3.LUT P0, RZ, R3, 0xff, RZ, 0xc0, !PT ;  /* 0x000000ff03ff7812 */ /* 0x000fe2000780c0ff */
[----:B------:R-:W-:-:S12]  /*7520*/  IMAD.MOV.U32 R114, RZ, RZ, R0 ;  /* 0x000000ffff727224 */ /* 0x000fd800078e0000 */
[----:B------:R-:W-:Y:S05]  /*7530*/  @P0 BRA `(.L_x_211) ;  /* 0xffffff9c00200947 */ /* 0x000fea000383ffff */
[----:B------:R-:W-:Y:S05]  /*7540*/  EXIT ;  /* 0x000000000000794d */ /* 0x000fea0003800000 */
.L_x_4:
[----:B0-----:R-:W-:Y:S01]  /*7550*/  ULDC.64 UR4, c[0x0][0x650] ;  /* 0x0001940000047ab9 */ /* 0x001fe20000000a00 */
        /* <DEDUP_REMOVED lines=25> */
.L_x_213:
[--C-:B------:R-:W-:Y:S01]  /*76f0*/  SHF.R.U64 R12, R10, R14, R11.reuse ;  /* 0x0000000e0a0c7219 */ /* 0x100fe2000000120b */
[----:B------:R-:W0:Y:S01]  /*7700*/  LDC R22, c[0x0][0x618] ;  /* 0x00018600ff167b82 */ /* 0x000e220000000800 */
[----:B------:R-:W-:Y:S01]  /*7710*/  I2FP.F32.U32 R6, R4 ;  /* 0x0000000400067245 */ /* 0x000fe20000201000 */
[----:B------:R-:W-:Y:S01]  /*7720*/  ULDC UR4, c[0x0][0x150] ;  /* 0x0000540000047ab9 */ /* 0x000fe20000000800 */
[----:B------:R-:W-:Y:S02]  /*7730*/  SHF.R.U32.HI R5, RZ, R14, R11 ;  /* 0x0000000eff057219 */ /* 0x000fe4000001160b */
[----:B------:R-:W-:Y:S01]  /*7740*/  IADD3 R9, P0, RZ, -R12, RZ ;  /* 0x8000000cff097210 */ /* 0x000fe20007f1e0ff */
[----:B------:R-:W-:Y:S01]  /*7750*/  FMUL R11, R6, UR4 ;  /* 0x00000004060b7c20 */ /* 0x000fe20008400000 */
[----:B------:R-:W-:Y:S01]  /*7760*/  ULDC UR4, c[0x0][0x154] ;  /* 0x0000550000047ab9 */ /* 0x000fe20000000800 */
[----:B------:R-:W1:Y:S02]  /*7770*/  LDC.64 R24, c[0x0][0x640] ;  /* 0x00019000ff187b82 */ /* 0x000e640000000a00 */
[----:B------:R-:W-:-:S02]  /*7780*/  IMAD.X R5, RZ, RZ, ~R5, P0 ;  /* 0x000000ffff057224 */ /* 0x000fc400000e0e05 */
[----:B------:R-:W2:Y:S01]  /*7790*/  F2I.U32.TRUNC.NTZ R11, R11 ;  /* 0x0000000b000b7305 */ /* 0x000ea2000020f000 */
[----:B------:R-:W-:-:S03]  /*77a0*/  IMAD.WIDE.U32 R6, R9, R20, R16 ;  /* 0x0000001409067225 */ /* 0x000fc600078e0010 */
[----:B------:R-:W3:Y:S01]  /*77b0*/  LDC R13, c[0x0][0x144] ;  /* 0x00005100ff0d7b82 */ /* 0x000ee20000000800 */
[----:B------:R-:W-:-:S04]  /*77c0*/  IMAD R8, R5, R20, RZ ;  /* 0x0000001405087224 */ /* 0x000fc800078e02ff */
[----:B------:R-:W-:Y:S02]  /*77d0*/  IMAD R5, R9, R21, R8 ;  /* 0x0000001509057224 */ /* 0x000fe400078e0208 */
[----:B------:R-:W-:Y:S01]  /*77e0*/  IMAD.MOV.U32 R8, RZ, RZ, -0x1 ;  /* 0xffffffffff087424 */ /* 0x000fe200078e00ff */
[----:B------:R-:W4:Y:S01]  /*77f0*/  LDC R14, c[0x0][0x608] ;  /* 0x00018200ff0e7b82 */ /* 0x000f220000000800 */
[----:B------:R-:W-:Y:S01]  /*7800*/  IMAD.IADD R5, R7, 0x1, R5 ;  /* 0x0000000107057824 */ /* 0x000fe200078e0205 */
[----:B------:R-:W-:-:S04]  /*7810*/  I2FP.F32.U32 R7, R3 ;  /* 0x0000000300077245 */ /* 0x000fc80000201000 */
[-C--:B0-----:R-:W-:Y:S01]  /*7820*/  SHF.R.U64 R10, R6, R22.reuse, R5 ;  /* 0x00000016060a7219 */ /* 0x081fe20000001205 */
[----:B--2---:R-:W-:Y:S01]  /*7830*/  IMAD.MOV R6, RZ, RZ, -R11 ;  /* 0x000000ffff067224 */ /* 0x004fe200078e0a0b */
[----:B------:R-:W0:Y:S01]  /*7840*/  LDC R9, c[0x0][0x658] ;  /* 0x00019600ff097b82 */ /* 0x000e220000000800 */
[----:B-1----:R-:W-:Y:S01]  /*7850*/  ISETP.NE.U32.AND P0, PT, R24, RZ, PT ;  /* 0x000000ff1800720c */ /* 0x002fe20003f05070 */
[----:B------:R-:W-:Y:S01]  /*7860*/  FMUL R7, R7, UR4 ;  /* 0x0000000407077c20 */ /* 0x000fe20008400000 */
[----:B------:R-:W-:Y:S02]  /*7870*/  SHF.R.U32.HI R5, RZ, R22, R5 ;  /* 0x00000016ff057219 */ /* 0x000fe40000011605 */
[----:B------:R-:W-:-:S03]  /*7880*/  ISETP.NE.AND.EX P0, PT, R25, RZ, PT, P0 ;  /* 0x000000ff1900720c */ /* 0x000fc60003f05300 */
[----:B------:R-:W1:Y:S01]  /*7890*/  LDC R20, c[0x0][0x148] ;  /* 0x00005200ff147b82 */ /* 0x000e620000000800 */
[----:B---3--:R-:W-:Y:S02]  /*78a0*/  IMAD R23, R13, R6, R4 ;  /* 0x000000060d177224 */ /* 0x008fe400078e0204 */
[----:B------:R-:W-:-:S05]  /*78b0*/  IMAD.MOV.U32 R6, RZ, RZ, 0x1 ;  /* 0x00000001ff067424 */ /* 0x000fca00078e00ff */
[----:B------:R-:W2:Y:S01]  /*78c0*/  LDC R21, c[0x0][0x600] ;  /* 0x00018000ff157b82 */ /* 0x000ea20000000800 */
[-CC-:B----4-:R-:W-:Y:S02]  /*78d0*/  SHF.R.U64 R13, R10, R14.reuse, R5.reuse ;  /* 0x0000000e0a0d7219 */ /* 0x190fe40000001205 */
[----:B------:R-:W-:Y:S02]  /*78e0*/  SHF.R.U32.HI R4, RZ, R14, R5 ;  /* 0x0000000eff047219 */ /* 0x000fe40000011605 */
[----:B------:R3:W4:Y:S03]  /*78f0*/  F2I.U32.TRUNC.NTZ R14, R7 ;  /* 0x00000007000e7305 */ /* 0x000726000020f000 */
[----:B------:R-:W1:Y:S01]  /*7900*/  LDC R26, c[0x0][0x648] ;  /* 0x00019200ff1a7b82 */ /* 0x000e620000000800 */
[-C--:B0-----:R-:W-:Y:S02]  /*7910*/  SHF.R.U64 R15, R13, R9.reuse, R4 ;  /* 0x000000090d0f7219 */ /* 0x081fe40000001204 */
[----:B------:R-:W-:-:S02]  /*7920*/  SHF.L.U32 R8, R8, R9, RZ ;  /* 0x0000000908087219 */ /* 0x000fc400000006ff */
[-C--:B------:R-:W-:Y:S01]  /*7930*/  SHF.R.U32.HI R5, RZ, R9.reuse, R4 ;  /* 0x00000009ff057219 */ /* 0x080fe20000011604 */
[----:B------:R-:W-:Y:S01]  /*7940*/  IMAD.MOV.U32 R4, RZ, RZ, R15 ;  /* 0x000000ffff047224 */ /* 0x000fe200078e000f */
[----:B------:R-:W-:Y:S01]  /*7950*/  SHF.L.U32 R22, R6, R9, RZ ;  /* 0x0000000906167219 */ /* 0x000fe200000006ff */
[----:B------:R-:W0:Y:S01]  /*7960*/  LDC R27, c[0x0][0x638] ;  /* 0x00018e00ff1b7b82 */ /* 0x000e220000000800 */
[----:B------:R-:W-:-:S07]  /*7970*/  LOP3.LUT R28, RZ, R8, RZ, 0x33, !PT ;  /* 0x00000008ff1c7212 */ /* 0x000fce00078e33ff */
        /* <DEDUP_REMOVED lines=12> */
.L_x_214:
[----:B------:R-:W-:Y:S01]  /*7a40*/  ISETP.NE.AND P0, PT, R2, 0x1, PT ;  /* 0x000000010200780c */ /* 0x000fe20003f05270 */
[----:B--2---:R-:W-:Y:S01]  /*7a50*/  VIADD R7, R21, 0xffffffff ;  /* 0xffffffff15077836 */ /* 0x004fe20000000000 */
[----:B-1----:R-:W-:Y:S01]  /*7a60*/  SHF.R.U64 R5, R4, R26, R5 ;  /* 0x0000001a04057219 */ /* 0x002fe20000001205 */
[----:B------:R-:W-:Y:S01]  /*7a70*/  IMAD.MOV R14, RZ, RZ, -R14 ;  /* 0x000000ffff0e7224 */ /* 0x000fe200078e0a0e */
[----:B------:R-:W-:Y:S01]  /*7a80*/  LOP3.LUT R4, R13, R28, RZ, 0xc0, !PT ;  /* 0x0000001c0d047212 */ /* 0x000fe200078ec0ff */
[----:B------:R-:W-:Y:S01]  /*7a90*/  IMAD.MOV.U32 R8, RZ, RZ, R12 ;  /* 0x000000ffff087224 */ /* 0x000fe200078e000c */
[----:B------:R-:W-:Y:S01]  /*7aa0*/  LOP3.LUT R10, R10, R7, RZ, 0xc0, !PT ;  /* 0x000000070a0a7212 */ /* 0x000fe200078ec0ff */
[----:B------:R-:W-:Y:S02]  /*7ab0*/  IMAD.MOV R6, RZ, RZ, -R5 ;  /* 0x000000ffff067224 */ /* 0x000fe400078e0a05 */
[----:B------:R-:W-:-:S04]  /*7ac0*/  IMAD R4, R22, R5, R4 ;  /* 0x0000000516047224 */ /* 0x000fc800078e0204 */
[----:B------:R-:W-:Y:S02]  /*7ad0*/  @P0 IMAD R23, R20, R14, R3 ;  /* 0x0000000e14170224 */ /* 0x000fe400078e0203 */
[----:B0-----:R-:W-:Y:S02]  /*7ae0*/  IMAD R3, R6, R27, R15 ;  /* 0x0000001b06037224 */ /* 0x001fe400078e020f */
[----:B------:R-:W-:Y:S02]  /*7af0*/  IMAD R7, R4, R29, R23 ;  /* 0x0000001d04077224 */ /* 0x000fe400078e0217 */
[----:B------:R-:W-:Y:S02]  /*7b00*/  IMAD R4, R3, R21, R10 ;  /* 0x0000001503047224 */ /* 0x000fe400078e020a */
[----:B------:R-:W-:-:S03]  /*7b10*/  IMAD.MOV.U32 R6, RZ, RZ, 0x1 ;  /* 0x00000001ff067424 */ /* 0x000fc600078e00ff */
[----:B------:R-:W-:Y:S02]  /*7b20*/  SEL R9, R4, R7, !P0 ;  /* 0x0000000704097207 */ /* 0x000fe40004000000 */
[----:B------:R-:W-:-:S07]  /*7b30*/  SEL R7, R7, R4, !P0 ;  /* 0x0000000407077207 */ /* 0x000fce0004000000 */
.L_x_212:
[----:B------:R-:W-:-:S08]  /*7b40*/  NOP ;  /* 0x0000000000007918 */ /* 0x000fd00000000000 */
[----:B------:R-:W0:-:S00]  /*7b50*/  USETMAXREG.DEALLOC.CTAPOOL 0x28 ;  /* 0x00000028000079c8 */ /* 0x000e0000080e0500 */
[----:B0-----:R-:W-:-:S13]  /*7b60*/  ISETP.NE.AND P0, PT, R0, RZ, PT ;  /* 0x000000ff0000720c */ /* 0x001fda0003f05270 */
[----:B------:R-:W-:Y:S05]  /*7b70*/  @P0 EXIT ;  /* 0x000000000000094d */ /* 0x000fea0003800000 */
[----:B------:R-:W-:Y:S01]  /*7b80*/  LOP3.LUT P0, RZ, R6, 0xff, RZ, 0xc0, !PT ;  /* 0x000000ff06ff7812 */ /* 0x000fe2000780c0ff */
[----:B------:R-:W-:Y:S02]  /*7b90*/  IMAD.MOV.U32 R0, RZ, RZ, 0x1 ;  /* 0x00000001ff007424 */ /* 0x000fe400078e00ff */
[----:B------:R-:W-:-:S10]  /*7ba0*/  IMAD.MOV.U32 R12, RZ, RZ, RZ ;  /* 0x000000ffff0c7224 */ /* 0x000fd400078e00ff */
[----:B------:R-:W-:Y:S05]  /*7bb0*/  @!P0 BRA `(.L_x_215) ;  /* 0x0000000c00308947 */ /* 0x000fea0003800000 */
[----:B------:R-:W0:Y:S01]  /*7bc0*/  LDC R0, c[0x0][0x28c] ;  /* 0x0000a300ff007b82 */ /* 0x000e220000000800 */
[----:B------:R-:W-:Y:S01]  /*7bd0*/  ULDC UR5, c[0x0][0x600] ;  /* 0x0001800000057ab9 */ /* 0x000fe20000000800 */
[----:B------:R-:W-:Y:S01]  /*7be0*/  ULDC UR4, c[0x0][0xc] ;  /* 0x0000030000047ab9 */ /* 0x000fe20000000800 */
[----:B------:R-:W-:Y:S01]  /*7bf0*/  UIADD3 UR16, UR5, -0x1, URZ ;  /* 0xffffffff05107890 */ /* 0x000fe2000fffe03f */
[C---:B------:R-:W-:Y:S01]  /*7c00*/  LOP3.LUT P2, RZ, R18.reuse, 0x7f, RZ, 0xc0, !PT ;  /* 0x0000007f12ff7812 */ /* 0x040fe2000784c0ff */
[----:B------:R-:W-:Y:S01]  /*7c10*/  ULDC UR6, c[0x0][0x658] ;  /* 0x0001960000067ab9 */ /* 0x000fe20000000800 */
[----:B------:R-:W-:Y:S01]  /*7c20*/  ULDC UR5, c[0x0][0x10] ;  /* 0x0000040000057ab9 */ /* 0x000fe20000000800 */
[----:B------:R-:W-:Y:S01]  /*7c30*/  UMOV UR7, 0xffffffff ;  /* 0xffffffff00077882 */ /* 0x000fe20000000000 */
[----:B------:R-:W-:Y:S01]  /*7c40*/  UMOV UR8, 0x1 ;  /* 0x0000000100087882 */ /* 0x000fe20000000000 */
[----:B------:R-:W-:Y:S01]  /*7c50*/  UIMAD.WIDE.U32 UR4, UR4, UR5, URZ ;  /* 0x00000005040472a5 */ /* 0x000fe2000f8e003f */
[----:B------:R-:W-:Y:S01]  /*7c60*/  LOP3.LUT P0, RZ, R18, 0x1f, RZ, 0xc0, !PT ;  /* 0x0000001f12ff7812 */ /* 0x000fe2000780c0ff */
[----:B------:R-:W-:Y:S01]  /*7c70*/  USHF.L.U32 UR7, UR7, UR6, URZ ;  /* 0x0000000607077299 */ /* 0x000fe2000800063f */
[----:B------:R-:W-:Y:S01]  /*7c80*/  BSSY B0, `(.L_x_215) ;  /* 0x00000bf000007945 */ /* 0x000fe20003800000 */
[----:B------:R-:W-:Y:S01]  /*7c90*/  USHF.L.U32 UR18, UR8, UR6, URZ ;  /* 0x0000000608127299 */ /* 0x000fe2000800063f */
[----:B------:R-:W-:Y:S01]  /*7ca0*/  IMAD.MOV.U32 R13, RZ, RZ, 0x1 ;  /* 0x00000001ff0d7424 */ /* 0x000fe200078e00ff */
[----:B------:R-:W-:Y:S01]  /*7cb0*/  LOP3.LUT R11, R19, 0x2, RZ, 0xfc, !PT ;  /* 0x00000002130b7812 */ /* 0x000fe200078efcff */
[----:B------:R-:W-:Y:S01]  /*7cc0*/  ULDC UR6, c[0x0][0x14] ;  /* 0x0000050000067ab9 */ /* 0x000fe20000000800 */
[----:B------:R-:W-:Y:S01]  /*7cd0*/  PLOP3.LUT P0, PT, P0, P2, PT, 0x8a, 0x0 ;  /* 0x000000000000781c */ /* 0x000fe20000705172 */
[----:B------:R-:W-:Y:S01]  /*7ce0*/  UIMAD.WIDE.U32 UR20, UR4, UR6, URZ ;  /* 0x00000006041472a5 */ /* 0x000fe2000f8e003f */
[----:B------:R-:W-:Y:S01]  /*7cf0*/  IMAD.MOV.U32 R12, RZ, RZ, RZ ;  /* 0x000000ffff0c7224 */ /* 0x000fe200078e00ff */
[----:B------:R-:W-:-:S02]  /*7d00*/  UIMAD UR13, UR5, UR6, URZ ;  /* 0x00000006050d72a4 */ /* 0x000fc4000f8e023f */
[----:B------:R-:W-:Y:S01]  /*7d10*/  ULOP3.LUT UR17, URZ, UR7, URZ, 0x33, !UPT ;  /* 0x000000073f117292 */ /* 0x000fe2000f8e333f */
[----:B0-----:R-:W-:Y:S01]  /*7d20*/  VIADD R0, R0, 0x1f ;  /* 0x0000001f00007836 */ /* 0x001fe20000000000 */
[----:B------:R-:W-:Y:S01]  /*7d30*/  UIADD3 UR13, UR21, UR13, URZ ;  /* 0x0000000d150d7290 */ /* 0x000fe2000fffe03f */
[----:B------:R-:W-:-:S03]  /*7d40*/  ULDC.64 UR22, c[0x0][0x198] ;  /* 0x0000660000167ab9 */ /* 0x000fc60000000a00 */
[----:B------:R-:W-:-:S04]  /*7d50*/  SHF.R.S32.HI R3, RZ, 0x1f, R0 ;  /* 0x0000001fff037819 */ /* 0x000fc80000011400 */
[----:B------:R-:W-:Y:S01]  /*7d60*/  LEA.HI R3, R3, R0, RZ, 0x5 ;  /* 0x0000000003037211 */ /* 0x000fe200078f28ff */
[----:B------:R-:W-:-:S03]  /*7d70*/  IMAD.MOV.U32 R0, RZ, RZ, 0x1 ;  /* 0x00000001ff007424 */ /* 0x000fc600078e00ff */
[----:B------:R-:W-:-:S05]  /*7d80*/  SHF.R.S32.HI R3, RZ, 0x5, R3 ;  /* 0x00000005ff037819 */ /* 0x000fca0000011403 */
[----:B------:R-:W-:-:S07]  /*7d90*/  VIADD R10, R3, 0x1 ;  /* 0x00000001030a7836 */ /* 0x000fce0000000000 */
.L_x_227:
[----:B------:R-:W-:-:S03]  /*7da0*/  UMOV UR4, 0xffffffff ;  /* 0xffffffff00047882 */ /* 0x000fc60000000000 */
[----:B------:R-:W-:Y:S05]  /*7db0*/  BRA.DIV UR4, `(.L_x_216) ;  /* 0x0000001a04447947 */ /* 0x000fea000b800000 */
[----:B------:R-:W-:-:S13]  /*7dc0*/  ELECT P6, URZ, PT ;  /* 0x00000000003f782f */ /* 0x000fda00038c0000 */
.L_x_257:
[----:B------:R-:W0:Y:S01]  /*7dd0*/  LDC R4, c[0x0][0x28c] ;  /* 0x0000a300ff047b82 */ /* 0x000e220000000800 */
[----:B------:R-:W-:Y:S01]  /*7de0*/  BSSY B1, `(.L_x_217) ;  /* 0x0000037000017945 */ /* 0x000fe20003800000 */
[----:B0-----:R-:W-:-:S13]  /*7df0*/  ISETP.LT.OR P6, PT, R4, 0x1, !P6 ;  /* 0x000000010400780c */ /* 0x001fda00077c1670 */
[----:B------:R-:W-:Y:S05]  /*7e00*/  @P6 BRA `(.L_x_218) ;  /* 0x0000000000d06947 */ /* 0x000fea0003800000 */
[----:B------:R-:W-:Y:S02]  /*7e10*/  IMAD R15, R9, 0xb0, RZ ;  /* 0x000000b0090f7824 */ /* 0x000fe400078e02ff */
[----:B------:R-:W-:Y:S02]  /*7e20*/  IMAD.SHL.U32 R18, R7, 0x80, RZ ;  /* 0x0000008007127824 */ /* 0x000fe400078e00ff */
[----:B------:R-:W-:Y:S02]  /*7e30*/  IMAD.MOV.U32 R20, RZ, RZ, RZ ;  /* 0x000000ffff147224 */ /* 0x000fe400078e00ff */
[----:B------:R-:W-:Y:S02]  /*7e40*/  IMAD.MOV.U32 R4, RZ, RZ, R10 ;  /* 0x000000ffff047224 */ /* 0x000fe400078e000a */
[----:B------:R-:W-:Y:S02]  /*7e50*/  IMAD.MOV.U32 R5, RZ, RZ, R0 ;  /* 0x000000ffff057224 */ /* 0x000fe400078e0000 */
[----:B------:R-:W-:-:S07]  /*7e60*/  IMAD.MOV.U32 R6, RZ, RZ, R12 ;  /* 0x000000ffff067224 */ /* 0x000fce00078e000c */
.L_x_222:
[----:B------:R-:W0:Y:S01]  /*7e70*/  S2R R14, SR_CgaCtaId ;  /* 0x00000000000e7919 */ /* 0x000e220000008800 */
[----:B------:R-:W-:Y:S01]  /*7e80*/  MOV R7, 0x400 ;  /* 0x0000040000077802 */ /* 0x000fe20000000f00 */
[----:B------:R-:W1:Y:S03]  /*7e90*/  @!P2 LDC R9, c[0x0][0x500] ;  /* 0x00014000ff09ab82 */ /* 0x000e660000000800 */
[----:B0-----:R-:W-:Y:S02]  /*7ea0*/  LEA R21, R14, R7, 0x18 ;  /* 0x000000070e157211 */ /* 0x001fe400078ec0ff */
[----:B------:R-:W-:-:S03]  /*7eb0*/  SHF.L.U32 R7, R5, 0x1f, RZ ;  /* 0x0000001f05077819 */ /* 0x000fc600000006ff */
[----:B------:R-:W-:-:S04]  /*7ec0*/  IMAD R14, R6, 0x8, R21 ;  /* 0x00000008060e7824 */ /* 0x000fc800078e0215 */
[----:B------:R-:W0:Y:S02]  /*7ed0*/  SYNCS.PHASECHK.TRANS64.TRYWAIT P1, [R14+URZ+0xb8], R7 ;  /* 0x0000b8070e0075a7 */ /* 0x000e24000802017f */
[----:B01----:R-:W-:Y:S05]  /*7ee0*/  @!P1 BRA `(.L_x_219) ;  /* 0x0000001800189947 */ /* 0x003fea0003800000 */
.L_x_258:
[----:B0-----:R-:W-:Y:S01]  /*7ef0*/  PRMT R7, R11, 0x9910, RZ ;  /* 0x000099100b077816 */ /* 0x001fe200000000ff */
[----:B------:R0:W-:Y:S03]  /*7f00*/  @!P2 SYNCS.ARRIVE.TRANS64 RZ, [R14+URZ], R9 ;  /* 0x000000090effa9a7 */ /* 0x0001e6000800003f */
[----:B------:R-:W-:-:S13]  /*7f10*/  ISETP.NE.AND P1, PT, R7, 0x2, PT ;  /* 0x000000020700780c */ /* 0x000fda0003f25270 */
[----:B0-----:R-:W-:Y:S05]  /*7f20*/  @P1 BRA `(.L_x_220) ;  /* 0x0000000000041947 */ /* 0x001fea0003800000 */
[----:B------:R-:W-:Y:S01]  /*7f30*/  BPT.TRAP 0x1 ;  /* 0x000000040000795c */ /* 0x000fe20000300000 */
.L_x_220:
[----:B------:R-:W-:Y:S05]  /*7f40*/  @P0 BRA `(.L_x_221) ;  /* 0x0000000000040947 */ /* 0x000fea0003800000 */
[----:B------:R-:W-:Y:S01]  /*7f50*/  BPT.TRAP 0x1 ;  /* 0x000000040000795c */ /* 0x000fe20000300000 */
.L_x_221:
[--C-:B------:R-:W-:Y:S01]  /*7f60*/  IMAD R7, R6, 0x1000, R21.reuse ;  /* 0x0000100006077824 */ /* 0x100fe200078e0215 */
[----:B------:R-:W-:Y:S01]  /*7f70*/  R2UR UR9, R14 ;  /* 0x000000000e0972ca */ /* 0x000fe200000e0000 */
[----:B------:R-:W-:Y:S01]  /*7f80*/  IMAD R21, R6, 0x1600, R21 ;  /* 0x0000160006157824 */ /* 0x000fe200078e0215 */
[----:B------:R-:W-:Y:S01]  /*7f90*/  UIADD3 UR4, UP0, UR22, 0xf0, URZ ;  /* 0x000000f016047890 */ /* 0x000fe2000ff1e03f */
[----:B------:R-:W-:Y:S01]  /*7fa0*/  VIADD R4, R4, 0xffffffff ;  /* 0xffffffff04047836 */ /* 0x000fe20000000000 */
[----:B------:R-:W-:Y:S01]  /*7fb0*/  R2UR UR5, R7 ;  /* 0x00000000070572ca */ /* 0x000fe200000e0000 */
[----:B------:R-:W-:Y:S01]  /*7fc0*/  UIADD3 UR24, UP1, UR22, 0x1f0, URZ ;  /* 0x000001f016187890 */ /* 0x000fe2000ff3e03f */
[----:B------:R-:W-:Y:S01]  /*7fd0*/  R2UR UR8, R21 ;  /* 0x00000000150872ca */ /* 0x000fe200000e0000 */
[----:B------:R-:W-:Y:S01]  /*7fe0*/  VIADD R6, R6, 0x1 ;  /* 0x0000000106067836 */ /* 0x000fe20000000000 */
[----:B------:R-:W-:Y:S01]  /*7ff0*/  R2UR UR11, R18 ;  /* 0x00000000120b72ca */ /* 0x000fe200000e0000 */
[----:B------:R-:W-:Y:S01]  /*8000*/  UIADD3.X UR25, URZ, UR23, URZ, UP1, !UPT ;  /* 0x000000173f197290 */ /* 0x000fe20008ffe43f */
[----:B------:R-:W-:Y:S01]  /*8010*/  R2UR UR10, R20 ;  /* 0x00000000140a72ca */ /* 0x000fe200000e0000 */
[----:B------:R-:W-:Y:S01]  /*8020*/  UMOV UR6, 0x0 ;  /* 0x0000000000067882 */ /* 0x000fe20000000000 */
[----:B------:R-:W-:Y:S01]  /*8030*/  R2UR UR12, R8 ;  /* 0x00000000080c72ca */ /* 0x000fe200000e0000 */
[----:B------:R-:W-:Y:S01]  /*8040*/  UMOV UR7, 0x10000000 ;  /* 0x1000000000077882 */ /* 0x000fe20000000000 */
[----:B------:R-:W-:Y:S01]  /*8050*/  R2UR UR19, R15 ;  /* 0x000000000f1372ca */ /* 0x000fe200000e0000 */
[----:B------:R-:W-:Y:S01]  /*8060*/  VIADD R20, R20, 0x20 ;  /* 0x0000002014147836 */ /* 0x000fe20000000000 */
[----:B------:R-:W-:Y:S01]  /*8070*/  ISETP.GT.AND P3, PT, R4, 0x1, PT ;  /* 0x000000010400780c */ /* 0x000fe20003f64270 */
[----:B------:R-:W-:Y:S01]  /*8080*/  UIADD3 UR14, UR5, 0x280, URZ ;  /* 0x00000280050e7890 */ /* 0x000fe2000fffe03f */
[----:B------:R-:W-:Y:S01]  /*8090*/  ISETP.NE.AND P1, PT, R6, 0x17, PT ;  /* 0x000000170600780c */ /* 0x000fe20003f25270 */
[----:B------:R-:W-:-:S02]  /*80a0*/  UIADD3.X UR5, URZ, UR23, URZ, UP0, !UPT ;  /* 0x000000173f057290 */ /* 0x000fc400087fe43f */
[----:B------:R-:W-:Y:S01]  /*80b0*/  UIADD3 UR15, UR8, 0x17280, URZ ;  /* 0x00017280080f7890 */ /* 0x000fe2000fffe03f */
[----:B------:R-:W-:Y:S02]  /*80c0*/  SEL R14, RZ, 0x1, P1 ;  /* 0x00000001ff0e7807 */ /* 0x000fe40000800000 */
[----:B------:R-:W-:Y:S01]  /*80d0*/  UMOV UR8, UR14 ;  /* 0x0000000e00087c82 */ /* 0x000fe20008000000 */
[----:B------:R-:W-:Y:S02]  /*80e0*/  SEL R6, R6, RZ, P1 ;  /* 0x000000ff06067207 */ /* 0x000fe40000800000 */
[----:B------:R-:W-:Y:S01]  /*80f0*/  LOP3.LUT R5, R5, R14, RZ, 0x3c, !PT ;  /* 0x0000000e05057212 */ /* 0x000fe200078e3cff */
[----:B------:R0:W-:Y:S02]  /*8100*/  UTMALDG.3D [UR8], [UR4], desc[UR6] ;  /* 0x00000608040075b4 */ /* 0x0001e40008011000 */
[----:B0-----:R-:W-:Y:S01]  /*8110*/  UMOV UR8, UR15 ;  /* 0x0000000f00087c82 */ /* 0x001fe20008000000 */
[----:B------:R-:W-:-:S02]  /*8120*/  UMOV UR11, UR19 ;  /* 0x00000013000b7c82 */ /* 0x000fc40008000000 */
[----:B------:R0:W-:Y:S02]  /*8130*/  UTMALDG.3D [UR8], [UR24], desc[UR6] ;  /* 0x00000608180075b4 */ /* 0x0001e40008011000 */
[----:B0-----:R-:W-:Y:S05]  /*8140*/  @P3 BRA `(.L_x_222) ;  /* 0xfffffffc00483947 */ /* 0x001fea000383ffff */
.L_x_218:
[----:B------:R-:W-:Y:S05]  /*8150*/  BSYNC B1 ;  /* 0x0000000000017941 */ /* 0x000fea0003800000 */
.L_x_217:
[----:B------:R-:W-:Y:S01]  /*8160*/  LOP3.LUT P3, RZ, R13, 0xff, RZ, 0xc0, !PT ;  /* 0x000000ff0dff7812 */ /* 0x000fe2000786c0ff */
[----:B------:R-:W-:Y:S01]  /*8170*/  IMAD.IADD R12, R3, 0x1, R12 ;  /* 0x00000001030c7824 */ /* 0x000fe200078e020c */
[----:B------:R-:W-:Y:S01]  /*8180*/  IADD3 R16, P4, R16, UR20, RZ ;  /* 0x0000001410107c10 */ /* 0x000fe2000ff9e0ff */
[----:B------:R-:W-:Y:S01]  /*8190*/  ULDC.64 UR4, c[0x0][0x650] ;  /* 0x0001940000047ab9 */ /* 0x000fe20000000a00 */
[----:B------:R-:W-:Y:S01]  /*81a0*/  BSSY B1, `(.L_x_223) ;  /* 0x000006a000017945 */ /* 0x000fe20003800000 */
[----:B------:R-:W-:Y:S01]  /*81b0*/  IMAD.MOV.U32 R9, RZ, RZ, -0x1 ;  /* 0xffffffffff097424 */ /* 0x000fe200078e00ff */
[----:B------:R-:W-:Y:S01]  /*81c0*/  ISETP.GT.U32.AND P1, PT, R12, 0x16, PT ;  /* 0x000000160c00780c */ /* 0x000fe20003f24070 */
[----:B------:R-:W-:Y:S01]  /*81d0*/  IMAD.MOV.U32 R8, RZ, RZ, -0x1 ;  /* 0xffffffffff087424 */ /* 0x000fe200078e00ff */
[----:B------:R-:W-:Y:S02]  /*81e0*/  IADD3.X R17, R17, UR13, RZ, P4, !PT ;  /* 0x0000000d11117c10 */ /* 0x000fe4000a7fe4ff */
[----:B------:R-:W-:-:S02]  /*81f0*/  ISETP.LT.U32.AND P1, PT, R3, 0x17, P1 ;  /* 0x000000170300780c */ /* 0x000fc40000f21070 */
[----:B------:R-:W-:Y:S01]  /*8200*/  PRMT R13, RZ, 0x7610, R13 ;  /* 0x00007610ff0d7816 */ /* 0x000fe2000000000d */
[----:B------:R-:W0:Y:S01]  /*8210*/  @P3 S2R R5, SR_CgaCtaId ;  /* 0x0000000000053919 */ /* 0x000e220000008800 */
[----:B------:R-:W-:-:S04]  /*8220*/  @P3 MOV R4, 0x400 ;  /* 0x0000040000043802 */ /* 0x000fc80000000f00 */
[----:B0-----:R-:W-:Y:S01]  /*8230*/  @P3 LEA R6, R5, R4, 0x18 ;  /* 0x0000000405063211 */ /* 0x001fe200078ec0ff */
[----:B------:R-:W-:-:S03]  /*8240*/  IMAD.WIDE.U32 R4, R12, -0x4de9bd37, RZ ;  /* 0xb21642c90c047825 */ /* 0x000fc600078e00ff */
[----:B------:R0:W-:Y:S01]  /*8250*/  @P3 SYNCS.ARRIVE.TRANS64.A1T0 RZ, [R6+URZ+0x188], RZ ;  /* 0x000188ff06ff39a7 */ /* 0x0001e2000810003f */
[----:B------:R-:W-:Y:S02]  /*8260*/  ISETP.GE.U32.AND P3, PT, R3, 0x17, PT ;  /* 0x000000170300780c */ /* 0x000fe40003f66070 */
[----:B------:R-:W-:Y:S02]  /*8270*/  SHF.R.U32.HI R7, RZ, 0x4, R5 ;  /* 0x00000004ff077819 */ /* 0x000fe40000011605 */
[----:B------:R-:W-:Y:S02]  /*8280*/  SEL R5, RZ, 0x1, !P1 ;  /* 0x00000001ff057807 */ /* 0x000fe40004800000 */
[----:B------:R-:W-:Y:S01]  /*8290*/  ISETP.GE.U32.AND P1, PT, R16, UR4, PT ;  /* 0x0000000410007c0c */ /* 0x000fe2000bf26070 */
[----:B------:R-:W-:Y:S01]  /*82a0*/  IMAD R12, R7, -0x17, R12 ;  /* 0xffffffe9070c7824 */ /* 0x000fe200078e020c */
[----:B------:R-:W-:Y:S02]  /*82b0*/  LOP3.LUT R0, R0, R5, RZ, 0x3c, !PT ;  /* 0x0000000500007212 */ /* 0x000fe400078e3cff */
[----:B------:R-:W-:-:S02]  /*82c0*/  ISETP.GE.U32.AND.EX P1, PT, R17, UR5, PT, P1 ;  /* 0x0000000511007c0c */ /* 0x000fc4000bf26110 */
[----:B------:R-:W-:Y:S02]  /*82d0*/  PRMT R4, RZ, 0x7610, R4 ;  /* 0x00007610ff047816 */ /* 0x000fe40000000004 */
[----:B------:R-:W-:Y:S01]  /*82e0*/  @P3 LOP3.LUT R0, R0, 0x1, R7, 0x78, !PT ;  /* 0x0000000100003812 */ /* 0x000fe200078e7807 */
[----:B------:R-:W-:-:S08]  /*82f0*/  IMAD.MOV.U32 R7, RZ, RZ, -0x1 ;  /* 0xffffffffff077424 */ /* 0x000fd000078e00ff */
[----:B0-----:R-:W-:Y:S05]  /*8300*/  @P1 BRA `(.L_x_224) ;  /* 0x00000004004c1947 */ /* 0x001fea0003800000 */
[----:B------:R-:W-:Y:S01]  /*8310*/  ULDC.64 UR4, c[0x0][0x628] ;  /* 0x00018a0000047ab9 */ /* 0x000fe20000000a00 */
[----:B------:R-:W0:Y:S01]  /*8320*/  S2R R15, SR_CTAID.X ;  /* 0x00000000000f7919 */ /* 0x000e220000002500 */
[----:B------:R-:W-:Y:S01]  /*8330*/  ISETP.NE.U32.AND P1, PT, RZ, UR4, PT ;  /* 0x00000004ff007c0c */ /* 0x000fe2000bf25070 */
[----:B------:R-:W-:Y:S01]  /*8340*/  ULDC UR7, c[0x0][0x630] ;  /* 0x00018c0000077ab9 */ /* 0x000fe20000000800 */
[----:B------:R-:W-:Y:S01]  /*8350*/  IMAD.MOV.U32 R4, RZ, RZ, R16 ;  /* 0x000000ffff047224 */ /* 0x000fe200078e0010 */
[----:B------:R-:W1:Y:S01]  /*8360*/  S2R R14, SR_CTAID.Y ;  /* 0x00000000000e7919 */ /* 0x000e620000002600 */
[----:B------:R-:W-:Y:S01]  /*8370*/  ISETP.NE.AND.EX P1, PT, RZ, UR5, PT, P1 ;  /* 0x00000005ff007c0c */ /* 0x000fe2000bf25310 */
[----:B------:R-:W-:-:S12]  /*8380*/  IMAD.MOV.U32 R5, RZ, RZ, R17 ;  /* 0x000000ffff057224 */ /* 0x000fd800078e0011 */
[----:B------:R-:W-:Y:S05]  /*8390*/  @!P1 BRA `(.L_x_225) ;  /* 0x0000000000289947 */ /* 0x000fea0003800000 */
[----:B------:R-:W-:Y:S02]  /*83a0*/  ULDC UR6, c[0x0][0x634] ;  /* 0x00018d0000067ab9 */ /* 0x000fe40000000800 */
[----:B------:R-:W-:-:S05]  /*83b0*/  IADD3 R9, P1, R16, UR6, RZ ;  /* 0x0000000610097c10 */ /* 0x000fca000ff3e0ff */
[----:B------:R-:W-:-:S04]  /*83c0*/  IMAD.X R21, RZ, RZ, R17, P1 ;  /* 0x000000ffff157224 */ /* 0x000fc800008e0611 */
[----:B------:R-:W-:-:S04]  /*83d0*/  IMAD.WIDE.U32 R6, R21, UR4, RZ ;  /* 0x0000000415067c25 */ /* 0x000fc8000f8e00ff */
[----:B------:R-:W-:-:S04]  /*83e0*/  IMAD.WIDE.U32 R6, P1, R9, UR5, R6 ;  /* 0x0000000509067c25 */ /* 0x000fc8000f820006 */
[----:B------:R-:W-:-:S04]  /*83f0*/  IMAD.WIDE.U32 R8, R9, UR4, RZ ;  /* 0x0000000409087c25 */ /* 0x000fc8000f8e00ff */
[----:B------:R-:W-:Y:S01]  /*8400*/  IMAD.X R5, RZ, RZ, RZ, P1 ;  /* 0x000000ffff057224 */ /* 0x000fe200008e06ff */
[----:B------:R-:W-:Y:S01]  /*8410*/  IADD3 RZ, P1, R9, R6, RZ ;  /* 0x0000000609ff7210 */ /* 0x000fe20007f3e0ff */
[----:B------:R-:W-:-:S04]  /*8420*/  IMAD.MOV.U32 R4, RZ, RZ, R7 ;  /* 0x000000ffff047224 */ /* 0x000fc800078e0007 */
[----:B------:R-:W-:-:S08]  /*8430*/  IMAD.WIDE.U32.X R4, R21, UR5, R4, P1 ;  /* 0x0000000515047c25 */ /* 0x000fd000088e0404 */
.L_x_225:
[--C-:B------:R-:W-:Y:S01]  /*8440*/  SHF.R.U64 R8, R4, UR7, R5.reuse ;  /* 0x0000000704087c19 */ /* 0x100fe20008001205 */
[----:B------:R-:W-:Y:S01]  /*8450*/  ULDC.64 UR4, c[0x0][0x620] ;  /* 0x0001880000047ab9 */ /* 0x000fe20000000a00 */
[----:B------:R-:W-:Y:S01]  /*8460*/  SHF.R.U32.HI R4, RZ, UR7, R5 ;  /* 0x00000007ff047c19 */ /* 0x000fe20008011605 */
[----:B------:R-:W2:Y:S01]  /*8470*/  LDC R24, c[0x0][0x144] ;  /* 0x00005100ff187b82 */ /* 0x000ea20000000800 */
[----:B------:R-:W-:Y:S01]  /*8480*/  IADD3 R7, P1, RZ, -R8, RZ ;  /* 0x80000008ff077210 */ /* 0x000fe20007f3e0ff */
[----:B------:R-:W-:Y:S01]  /*8490*/  ULDC.64 UR8, c[0x0][0x640] ;  /* 0x0001900000087ab9 */ /* 0x000fe20000000a00 */
[----:B0-----:R-:W-:Y:S01]  /*84a0*/  I2FP.F32.U32 R9, R15 ;  /* 0x0000000f00097245 */ /* 0x001fe20000201000 */
[----:B------:R-:W-:Y:S02]  /*84b0*/  ULDC UR6, c[0x0][0x608] ;  /* 0x0001820000067ab9 */ /* 0x000fe40000000800 */
[----:B------:R-:W-:Y:S01]  /*84c0*/  IMAD.X R4, RZ, RZ, ~R4, P1 ;  /* 0x000000ffff047224 */ /* 0x000fe200008e0e04 */
[----:B------:R-:W-:Y:S01]  /*84d0*/  ISETP.NE.U32.AND P1, PT, RZ, UR8, PT ;  /* 0x00000008ff007c0c */ /* 0x000fe2000bf25070 */
[----:B------:R-:W0:Y:S02]  /*84e0*/  LDC R21, c[0x0][0x148] ;  /* 0x00005200ff157b82 */ /* 0x000e240000000800 */
[----:B------:R-:W-:Y:S01]  /*84f0*/  IMAD R6, R4, UR4, RZ ;  /* 0x0000000404067c24 */ /* 0x000fe2000f8e02ff */
[----:B------:R-:W-:Y:S01]  /*8500*/  ISETP.NE.AND.EX P1, PT, RZ, UR9, PT, P1 ;  /* 0x00000009ff007c0c */ /* 0x000fe2000bf25310 */
[----:B------:R-:W-:Y:S01]  /*8510*/  IMAD.WIDE.U32 R4, R7, UR4, R16 ;  /* 0x0000000407047c25 */ /* 0x000fe2000f8e0010 */
[----:B------:R-:W-:-:S03]  /*8520*/  ULDC UR4, c[0x0][0x150] ;  /* 0x0000540000047ab9 */ /* 0x000fc60000000800 */
[----:B------:R-:W-:Y:S02]  /*8530*/  IMAD R7, R7, UR5, R6 ;  /* 0x0000000507077c24 */ /* 0x000fe4000f8e0206 */
[----:B------:R-:W-:Y:S01]  /*8540*/  FMUL R6, R9, UR4 ;  /* 0x0000000409067c20 */ /* 0x000fe20008400000 */
[----:B------:R-:W-:Y:S01]  /*8550*/  ULDC UR4, c[0x0][0x618] ;  /* 0x0001860000047ab9 */ /* 0x000fe20000000800 */
[----:B------:R-:W-:Y:S01]  /*8560*/  ULDC UR5, c[0x0][0x154] ;  /* 0x0000550000057ab9 */ /* 0x000fe20000000800 */
[----:B------:R-:W-:-:S03]  /*8570*/  IMAD.IADD R5, R5, 0x1, R7 ;  /* 0x0000000105057824 */ /* 0x000fc600078e0207 */
[----:B------:R-:W3:Y:S02]  /*8580*/  F2I.U32.TRUNC.NTZ R6, R6 ;  /* 0x0000000600067305 */ /* 0x000ee4000020f000 */
[----:B------:R-:W-:Y:S02]  /*8590*/  SHF.R.U64 R9, R4, UR4, R5 ;  /* 0x0000000404097c19 */ /* 0x000fe40008001205 */
[----:B-1----:R-:W-:-:S05]  /*85a0*/  I2FP.F32.U32 R4, R14 ;  /* 0x0000000e00047245 */ /* 0x002fca0000201000 */
[----:B------:R-:W-:Y:S01]  /*85b0*/  FMUL R22, R4, UR5 ;  /* 0x0000000504167c20 */ /* 0x000fe20008400000 */
[----:B------:R-:W-:Y:S01]  /*85c0*/  SHF.R.U32.HI R4, RZ, UR4, R5 ;  /* 0x00000004ff047c19 */ /* 0x000fe20008011605 */
[----:B------:R-:W-:-:S03]  /*85d0*/  ULDC UR4, c[0x0][0x658] ;  /* 0x0001960000047ab9 */ /* 0x000fc60000000800 */
[--C-:B------:R-:W-:Y:S01]  /*85e0*/  SHF.R.U64 R20, R9, UR6, R4.reuse ;  /* 0x0000000609147c19 */ /* 0x100fe20008001204 */
[----:B------:R-:W1:Y:S01]  /*85f0*/  F2I.U32.TRUNC.NTZ R22, R22 ;  /* 0x0000001600167305 */ /* 0x000e62000020f000 */
[----:B------:R-:W-:Y:S01]  /*8600*/  SHF.R.U32.HI R5, RZ, UR6, R4 ;  /* 0x00000006ff057c19 */ /* 0x000fe20008011604 */
[----:B---3--:R-:W-:-:S03]  /*8610*/  IMAD.MOV R6, RZ, RZ, -R6 ;  /* 0x000000ffff067224 */ /* 0x008fc600078e0a06 */
[----:B------:R-:W-:Y:S01]  /*8620*/  SHF.R.U64 R18, R20, UR4, R5 ;  /* 0x0000000414127c19 */ /* 0x000fe20008001205 */
[----:B--2---:R-:W-:Y:S01]  /*8630*/  IMAD R15, R24, R6, R15 ;  /* 0x00000006180f7224 */ /* 0x004fe200078e020f */
[----:B------:R-:W-:-:S03]  /*8640*/  SHF.R.U32.HI R23, RZ, UR4, R5 ;  /* 0x00000004ff177c19 */ /* 0x000fc60008011605 */
[----:B------:R-:W-:Y:S02]  /*8650*/  IMAD.MOV.U32 R4, RZ, RZ, R18 ;  /* 0x000000ffff047224 */ /* 0x000fe400078e0012 */
[----:B------:R-:W-:Y:S01]  /*8660*/  IMAD.MOV.U32 R5, RZ, RZ, R23 ;  /* 0x000000ffff057224 */ /* 0x000fe200078e0017 */
[----:B-1----:R-:W-:Y:S06]  /*8670*/  @!P1 BRA `(.L_x_226) ;  /* 0x0000000000289947 */ /* 0x002fec0003800000 */
[----:B------:R-:W-:Y:S02]  /*8680*/  ULDC UR4, c[0x0][0x64c] ;  /* 0x0001930000047ab9 */ /* 0x000fe40000000800 */
[----:B------:R-:W-:-:S05]  /*8690*/  IADD3 R5, P1, R18, UR4, RZ ;  /* 0x0000000412057c10 */ /* 0x000fca000ff3e0ff */
[----:B------:R-:W-:-:S04]  /*86a0*/  IMAD.X R23, RZ, RZ, R23, P1 ;  /* 0x000000ffff177224 */ /* 0x000fc800008e0617 */
[----:B------:R-:W-:-:S04]  /*86b0*/  IMAD.WIDE.U32 R6, R23, UR8, RZ ;  /* 0x0000000817067c25 */ /* 0x000fc8000f8e00ff */
[----:B------:R-:W-:-:S04]  /*86c0*/  IMAD.WIDE.U32 R6, P1, R5, UR9, R6 ;  /* 0x0000000905067c25 */ /* 0x000fc8000f820006 */
[----:B------:R-:W-:-:S04]  /*86d0*/  IMAD.WIDE.U32 R4, R5, UR8, RZ ;  /* 0x0000000805047c25 */ /* 0x000fc8000f8e00ff */
[----:B------:R-:W-:Y:S01]  /*86e0*/  IMAD.MOV.U32 R4, RZ, RZ, R7 ;  /* 0x000000ffff047224 */ /* 0x000fe200078e0007 */
[----:B------:R-:W-:Y:S01]  /*86f0*/  IADD3 RZ, P3, R5, R6, RZ ;  /* 0x0000000605ff7210 */ /* 0x000fe20007f7e0ff */
[----:B------:R-:W-:-:S04]  /*8700*/  IMAD.X R5, RZ, RZ, RZ, P1 ;  /* 0x000000ffff057224 */ /* 0x000fc800008e06ff */
[----:B------:R-:W-:-:S08]  /*8710*/  IMAD.WIDE.U32.X R4, R23, UR9, R4, P3 ;  /* 0x0000000917047c25 */ /* 0x000fd000098e0404 */
.L_x_226:
[----:B------:R-:W-:Y:S01]  /*8720*/  ISETP.NE.AND P1, PT, R2, 0x1, PT ;  /* 0x000000010200780c */ /* 0x000fe20003f25270 */
[----:B------:R-:W-:Y:S01]  /*8730*/  ULDC UR4, c[0x0][0x648] ;  /* 0x0001920000047ab9 */ /* 0x000fe20000000800 */
[----:B------:R-:W-:Y:S01]  /*8740*/  LOP3.LUT R20, R20, UR17, RZ, 0xc0, !PT ;  /* 0x0000001114147c12 */ /* 0x000fe2000f8ec0ff */
[----:B------:R-:W-:Y:S01]  /*8750*/  IMAD.MOV R22, RZ, RZ, -R22 ;  /* 0x000000ffff167224 */ /* 0x000fe200078e0a16 */
[----:B------:R-:W-:Y:S01]  /*8760*/  SHF.R.U64 R5, R4, UR4, R5 ;  /* 0x0000000404057c19 */ /* 0x000fe20008001205 */
[----:B------:R-:W-:Y:S01]  /*8770*/  ULDC UR4, c[0x0][0x638] ;  /* 0x00018e0000047ab9 */ /* 0x000fe20000000800 */
[----:B------:R-:W-:Y:S01]  /*8780*/  LOP3.LUT R9, R9, UR16, RZ, 0xc0, !PT ;  /* 0x0000001009097c12 */ /* 0x000fe2000f8ec0ff */
[----:B------:R-:W-:Y:S01]  /*8790*/  ULDC UR5, c[0x0][0x610] ;  /* 0x0001840000057ab9 */ /* 0x000fe20000000800 */
[----:B------:R-:W-:Y:S02]  /*87a0*/  IMAD.MOV.U32 R4, RZ, RZ, 0x1 ;  /* 0x00000001ff047424 */ /* 0x000fe400078e00ff */
[----:B------:R-:W-:-:S02]  /*87b0*/  IMAD.MOV R7, RZ, RZ, -R5 ;  /* 0x000000ffff077224 */ /* 0x000fc400078e0a05 */
[----:B------:R-:W-:Y:S02]  /*87c0*/  IMAD R20, R5, UR18, R20 ;  /* 0x0000001205147c24 */ /* 0x000fe4000f8e0214 */
[----:B0-----:R-:W-:Y:S02]  /*87d0*/  @P1 IMAD R15, R21, R22, R14 ;  /* 0x00000016150f1224 */ /* 0x001fe400078e020e */
[----:B------:R-:W-:Y:S01]  /*87e0*/  IMAD R18, R7, UR4, R18 ;  /* 0x0000000407127c24 */ /* 0x000fe2000f8e0212 */
[----:B------:R-:W-:Y:S01]  /*87f0*/  ULDC UR4, c[0x0][0x600] ;  /* 0x0001800000047ab9 */ /* 0x000fe20000000800 */
[----:B------:R-:W-:Y:S02]  /*8800*/  IMAD R15, R20, UR5, R15 ;  /* 0x00000005140f7c24 */ /* 0x000fe4000f8e020f */
[----:B------:R-:W-:-:S05]  /*8810*/  IMAD R18, R18, UR4, R9 ;  /* 0x0000000412127c24 */ /* 0x000fca000f8e0209 */
[----:B------:R-:W-:Y:S02]  /*8820*/  SEL R9, R18, R15, !P1 ;  /* 0x0000000f12097207 */ /* 0x000fe40004800000 */
[----:B------:R-:W-:-:S07]  /*8830*/  SEL R7, R15, R18, !P1 ;  /* 0x000000120f077207 */ /* 0x000fce0004800000 */
.L_x_224:
[----:B------:R-:W-:Y:S05]  /*8840*/  BSYNC B1 ;  /* 0x0000000000017941 */ /* 0x000fea0003800000 */
.L_x_223:
[----:B------:R-:W-:-:S13]  /*8850*/  LOP3.LUT P1, RZ, R4, 0xff, RZ, 0xc0, !PT ;  /* 0x000000ff04ff7812 */ /* 0x000fda000782c0ff */
[----:B------:R-:W-:Y:S05]  /*8860*/  @P1 BRA `(.L_x_227) ;  /* 0xfffffff4004c1947 */ /* 0x000fea000383ffff */
[----:B------:R-:W-:Y:S05]  /*8870*/  BSYNC B0 ;  /* 0x0000000000007941 */ /* 0x000fea0003800000 */
.L_x_215:
[----:B------:R-:W-:-:S03]  /*8880*/  UMOV UR4, 0xffffffff ;  /* 0xffffffff00047882 */ /* 0x000fc60000000000 */
[----:B------:R-:W-:Y:S05]  /*8890*/  BRA.DIV UR4, `(.L_x_228) ;  /* 0x0000000e04c07947 */ /* 0x000fea000b800000 */
[----:B------:R-:W-:-:S13]  /*88a0*/  ELECT P6, URZ, PT ;  /* 0x00000000003f782f */ /* 0x000fda00038c0000 */
.L_x_261:
[----:B------:R-:W-:Y:S04]  /*88b0*/  BSSY B0, `(.L_x_229) ;  /* 0x00000d6000007945 */ /* 0x000fe80003800000 */
[----:B------:R-:W-:Y:S05]  /*88c0*/  @!P6 BRA `(.L_x_230) ;  /* 0x0000000c0050e947 */ /* 0x000fea0003800000 */
[----:B------:R-:W-:-:S04]  /*88d0*/  LOP3.LUT R19, R19, 0x2, RZ, 0xfc, !PT ;  /* 0x0000000213137812 */ /* 0x000fc800078efcff */
[----:B------:R-:W-:-:S13]  /*88e0*/  ISETP.NE.AND P0, PT, R19, 0x3, PT ;  /* 0x000000031300780c */ /* 0x000fda0003f05270 */
[----:B------:R-:W-:Y:S05]  /*88f0*/  @!P0 BRA `(.L_x_231) ;  /* 0x0000000000048947 */ /* 0x000fea0003800000 */
[----:B------:R-:W-:Y:S01]  /*8900*/  BPT.TRAP 0x1 ;  /* 0x000000040000795c */ /* 0x000fe20000300000 */
.L_x_231:
[----:B------:R-:W0:Y:S01]  /*8910*/  S2R R3, SR_CgaCtaId ;  /* 0x0000000000037919 */ /* 0x000e220000008800 */
[----:B------:R-:W-:-:S04]  /*8920*/  MOV R2, 0x400 ;  /* 0x0000040000027802 */ /* 0x000fc80000000f00 */
[----:B0-----:R-:W-:Y:S02]  /*8930*/  LEA R3, R3, R2, 0x18 ;  /* 0x0000000203037211 */ /* 0x001fe400078ec0ff */
[----:B------:R-:W-:-:S03]  /*8940*/  SHF.L.U32 R2, R0, 0x1f, RZ ;  /* 0x0000001f00027819 */ /* 0x000fc600000006ff */
[----:B------:R-:W-:-:S04]  /*8950*/  VIADD R3, R3, 0xb8 ;  /* 0x000000b803037836 */ /* 0x000fc80000000000 */
[C---:B------:R-:W-:Y:S02]  /*8960*/  IMAD R7, R12.reuse, 0x8, R3 ;  /* 0x000000080c077824 */ /* 0x040fe400078e0203 */
[----:B------:R-:W-:Y:S02]  /*8970*/  VIADD R12, R12, 0x1 ;  /* 0x000000010c0c7836 */ /* 0x000fe40000000000 */
[----:B------:R-:W0:Y:S03]  /*8980*/  SYNCS.PHASECHK.TRANS64.TRYWAIT P0, [R7+URZ], R2 ;  /* 0x00000002070075a7 */ /* 0x000e26000800017f */
[----:B------:R-:W-:-:S04]  /*8990*/  ISETP.NE.AND P1, PT, R12, 0x17, PT ;  /* 0x000000170c00780c */ /* 0x000fc80003f25270 */
[----:B------:R-:W-:Y:S02]  /*89a0*/  SEL R5, RZ, 0x1, P1 ;  /* 0x00000001ff057807 */ /* 0x000fe40000800000 */
[----:B------:R-:W-:Y:S02]  /*89b0*/  SEL R12, R12, RZ, P1 ;  /* 0x000000ff0c0c7207 */ /* 0x000fe40000800000 */
[----:B------:R-:W-:-:S03]  /*89c0*/  LOP3.LUT R5, R0, R5, RZ, 0x3c, !PT ;  /* 0x0000000500057212 */ /* 0x000fc600078e3cff */
[----:B------:R-:W-:Y:S01]  /*89d0*/  IMAD R9, R12, 0x8, R3 ;  /* 0x000000080c097824 */ /* 0x000fe200078e0203 */
[----:B------:R-:W-:Y:S01]  /*89e0*/  SHF.L.U32 R4, R5, 0x1f, RZ ;  /* 0x0000001f05047819 */ /* 0x000fe200000006ff */
[----:B0-----:R-:W-:Y:S06]  /*89f0*/  @!P0 BRA `(.L_x_232) ;  /* 0x0000000c00888947 */ /* 0x001fec0003800000 */
.L_x_262:
[----:B------:R-:W1:Y:S01]  /*8a00*/  SYNCS.PHASECHK.TRANS64.TRYWAIT P0, [R9+URZ], R4 ;  /* 0x00000004090075a7 */ /* 0x000e62000800017f */
[----:B------:R-:W-:-:S05]  /*8a10*/  VIADD R0, R12, 0x1 ;  /* 0x000000010c007836 */ /* 0x000fca0000000000 */
[----:B------:R-:W-:-:S04]  /*8a20*/  ISETP.NE.AND P1, PT, R0, 0x17, PT ;  /* 0x000000170000780c */ /* 0x000fc80003f25270 */
[----:B0-----:R-:W-:Y:S02]  /*8a30*/  SEL R2, RZ, 0x1, P1 ;  /* 0x00000001ff027807 */ /* 0x001fe40000800000 */
[----:B------:R-:W-:Y:S02]  /*8a40*/  SEL R0, R0, RZ, P1 ;  /* 0x000000ff00007207 */ /* 0x000fe40000800000 */
[----:B------:R-:W-:-:S03]  /*8a50*/  LOP3.LUT R7, R5, R2, RZ, 0x3c, !PT ;  /* 0x0000000205077212 */ /* 0x000fc600078e3cff */
[----:B------:R-:W-:Y:S01]  /*8a60*/  IMAD R6, R0, 0x8, R3 ;  /* 0x0000000800067824 */ /* 0x000fe200078e0203 */
[----:B------:R-:W-:Y:S01]  /*8a70*/  SHF.L.U32 R5, R7, 0x1f, RZ ;  /* 0x0000001f07057819 */ /* 0x000fe200000006ff */
[----:B-1----:R-:W-:Y:S06]  /*8a80*/  @!P0 BRA `(.L_x_233) ;  /* 0x0000000c00788947 */ /* 0x002fec0003800000 */
.L_x_263:
[----:B------:R-:W1:Y:S01]  /*8a90*/  SYNCS.PHASECHK.TRANS64.TRYWAIT P0, [R6+URZ], R5 ;  /* 0x00000005060075a7 */ /* 0x000e62000800017f */
[----:B------:R-:W-:-:S05]  /*8aa0*/  VIADD R0, R0, 0x1 ;  /* 0x0000000100007836 */ /* 0x000fca0000000000 */
[----:B------:R-:W-:-:S04]  /*8ab0*/  ISETP.NE.AND P1, PT, R0, 0x17, PT ;  /* 0x000000170000780c */ /* 0x000fc80003f25270 */
[----:B------:R-:W-:Y:S02]  /*8ac0*/  SEL R2, RZ, 0x1, P1 ;  /* 0x00000001ff027807 */ /* 0x000fe40000800000 */
[----:B------:R-:W-:Y:S02]  /*8ad0*/  SEL R0, R0, RZ, P1 ;  /* 0x000000ff00007207 */ /* 0x000fe40000800000 */
[----:B------:R-:W-:-:S03]  /*8ae0*/  LOP3.LUT R7, R7, R2, RZ, 0x3c, !PT ;  /* 0x0000000207077212 */ /* 0x000fc600078e3cff */
[----:B0-----:R-:W-:Y:S01]  /*8af0*/  IMAD R9, R0, 0x8, R3 ;  /* 0x0000000800097824 */ /* 0x001fe200078e0203 */
[----:B------:R-:W-:Y:S01]  /*8b00*/  SHF.L.U32 R4, R7, 0x1f, RZ ;  /* 0x0000001f07047819 */ /* 0x000fe200000006ff */
[----:B-1----:R-:W-:Y:S06]  /*8b10*/  @!P0 BRA `(.L_x_234) ;  /* 0x0000000c00688947 */ /* 0x002fec0003800000 */
.L_x_264:
        /* <DEDUP_REMOVED lines=9> */
.L_x_265:
        /* <DEDUP_REMOVED lines=9> */
.L_x_266:
        /* <DEDUP_REMOVED lines=9> */
.L_x_267:
        /* <DEDUP_REMOVED lines=9> */
.L_x_268:
        /* <DEDUP_REMOVED lines=9> */
.L_x_269:
        /* <DEDUP_REMOVED lines=9> */
.L_x_270:
        /* <DEDUP_REMOVED lines=9> */
.L_x_271:
        /* <DEDUP_REMOVED lines=9> */
.L_x_272:
        /* <DEDUP_REMOVED lines=9> */
.L_x_273:
        /* <DEDUP_REMOVED lines=9> */
.L_x_274:
        /* <DEDUP_REMOVED lines=9> */
.L_x_275:
        /* <DEDUP_REMOVED lines=9> */
.L_x_276:
        /* <DEDUP_REMOVED lines=9> */
.L_x_277:
        /* <DEDUP_REMOVED lines=9> */
.L_x_278:
        /* <DEDUP_REMOVED lines=9> */
.L_x_279:
        /* <DEDUP_REMOVED lines=9> */
.L_x_280:
        /* <DEDUP_REMOVED lines=9> */
.L_x_281:
        /* <DEDUP_REMOVED lines=9> */
.L_x_282:
[----:B------:R-:W1:Y:S01]  /*9540*/  SYNCS.PHASECHK.TRANS64.TRYWAIT P0, [R9+URZ], R4 ;  /* 0x00000004090075a7 */ /* 0x000e62000800017f */
[----:B------:R-:W-:-:S05]  /*9550*/  VIADD R0, R0, 0x1 ;  /* 0x0000000100007836 */ /* 0x000fca0000000000 */
[----:B------:R-:W-:-:S04]  /*9560*/  ISETP.NE.AND P1, PT, R0, 0x17, PT ;  /* 0x000000170000780c */ /* 0x000fc80003f25270 */
[----:B------:R-:W-:Y:S02]  /*9570*/  SEL R2, RZ, 0x1, P1 ;  /* 0x00000001ff027807 */ /* 0x000fe40000800000 */
[----:B------:R-:W-:Y:S02]  /*9580*/  SEL R0, R0, RZ, P1 ;  /* 0x000000ff00007207 */ /* 0x000fe40000800000 */
[----:B------:R-:W-:Y:S01]  /*9590*/  LOP3.LUT R2, R7, R2, RZ, 0x3c, !PT ;  /* 0x0000000207027212 */ /* 0x000fe200078e3cff */
[----:B-1----:R-:W-:Y:S06]  /*95a0*/  @!P0 BRA `(.L_x_253) ;  /* 0x0000000800408947 */ /* 0x002fec0003800000 */
.L_x_283:
[----:B------:R-:W-:Y:S01]  /*95b0*/  IMAD R3, R0, 0x8, R3 ;  /* 0x0000000800037824 */ /* 0x000fe200078e0203 */
[----:B------:R-:W-:-:S07]  /*95c0*/  SHF.L.U32 R0, R2, 0x1f, RZ ;  /* 0x0000001f02007819 */ /* 0x000fce00000006ff */
.L_x_254:
[----:B--2---:R2:W3:Y:S02]  /*95d0*/  SYNCS.PHASECHK.TRANS64.TRYWAIT P0, [R3+URZ], R0 ;  /* 0x00000000030075a7 */ /* 0x0044e4000800017f */
[----:B---3--:R-:W-:Y:S05]  /*95e0*/  @!P0 NANOSLEEP.SYNCS 0x989680 ;  /* 0x009896800000895d */ /* 0x008fea0003900000 */
[----:B------:R-:W3:Y:S02]  /*95f0*/  @!P0 SYNCS.PHASECHK.TRANS64 P0, [R3+URZ], R0 ;  /* 0x00000000030085a7 */ /* 0x000ee4000800007f */
[----:B---3--:R-:W-:Y:S05]  /*9600*/  @!P0 BRA `(.L_x_254) ;  /* 0xfffffffc00f08947 */ /* 0x008fea000383ffff */
.L_x_230:
[----:B------:R-:W-:Y:S05]  /*9610*/  BSYNC B0 ;  /* 0x0000000000007941 */ /* 0x000fea0003800000 */
.L_x_229:
[----:B------:R-:W-:Y:S05]  /*9620*/  EXIT ;  /* 0x000000000000794d */ /* 0x000fea0003800000 */
.L_x_18:
[----:B----4-:R4:W0:Y:S02]  /*9630*/  SYNCS.PHASECHK.TRANS64.TRYWAIT P1, [R3+URZ], R0 ;  /* 0x00000000030075a7 */ /* 0x010824000802017f */
[----:B0-----:R-:W-:Y:S05]  /*9640*/  @!P1 NANOSLEEP.SYNCS 0x989680 ;  /* 0x009896800000995d */ /* 0x001fea0003900000 */
[----:B------:R-:W0:Y:S02]  /*9650*/  @!P1 SYNCS.PHASECHK.TRANS64 P1, [R3+URZ], R0 ;  /* 0x00000000030095a7 */ /* 0x000e24000802007f */
[----:B0-----:R-:W-:Y:S05]  /*9660*/  @!P1 BRA `(.L_x_18) ;  /* 0xfffffffc00f09947 */ /* 0x001fea000383ffff */
[----:B------:R-:W-:Y:S05]  /*9670*/  BRA `(.L_x_17) ;  /* 0xffffff7c009c7947 */ /* 0x000fea000383ffff */
.L_x_23:
[----:B-1----:R1:W3:Y:S02]  /*9680*/  SYNCS.PHASECHK.TRANS64.TRYWAIT P1, [R4+URZ], R5 ;  /* 0x00000005040075a7 */ /* 0x0022e4000802017f */
[----:B---3--:R-:W-:Y:S05]  /*9690*/  @!P1 NANOSLEEP.SYNCS 0x989680 ;  /* 0x009896800000995d */ /* 0x008fea0003900000 */
[----:B------:R-:W3:Y:S02]  /*96a0*/  @!P1 SYNCS.PHASECHK.TRANS64 P1, [R4+URZ], R5 ;  /* 0x00000005040095a7 */ /* 0x000ee4000802007f */
[----:B---3--:R-:W-:Y:S05]  /*96b0*/  @!P1 BRA `(.L_x_23) ;  /* 0xfffffffc00f09947 */ /* 0x008fea000383ffff */
[----:B------:R-:W-:Y:S05]  /*96c0*/  BRA `(.L_x_22) ;  /* 0xffffff84003c7947 */ /* 0x000fea000383ffff */
.L_x_216:
[----:B------:R-:W-:Y:S01]  /*96d0*/  BSSY B1, `(.L_x_255) ;  /* 0x0000006000017945 */ /* 0x000fe20003800000 */
[----:B------:R-:W-:-:S07]  /*96e0*/  IMAD.MOV.U32 R15, RZ, RZ, -0x1 ;  /* 0xffffffffff0f7424 */ /* 0x000fce00078e00ff */
[----:B------:R-:W-:Y:S05]  /*96f0*/  WARPSYNC.COLLECTIVE R15, `(.L_x_256) ;  /* 0x000000000f0c7348 */ /* 0x000fea0003c00000 */
[----:B------:R-:W-:Y:S02]  /*9700*/  ELECT P6, UR62, PT ;  /* 0x00000000003e782f */ /* 0x000fe400038c0000 */
[----:B------:R-:W-:Y:S01]  /*9710*/  MOV R14, UR62 ;  /* 0x0000003e000e7c02 */ /* 0x000fe20008000f00 */
[----:B------:R-:W-:Y:S10]  /*9720*/  ENDCOLLECTIVE ;  /* 0x000000000000791b */ /* 0x000ff40003800000 */
.L_x_256:
[----:B------:R-:W-:Y:S05]  /*9730*/  BSYNC B1 ;  /* 0x0000000000017941 */ /* 0x000fea0003800000 */
.L_x_255:
[----:B------:R-:W-:Y:S05]  /*9740*/  BRA `(.L_x_257) ;  /* 0xffffffe400a07947 */ /* 0x000fea000383ffff */
.L_x_219:
[----:B0-----:R0:W1:Y:S02]  /*9750*/  SYNCS.PHASECHK.TRANS64.TRYWAIT P1, [R14+URZ+0xb8], R7 ;  /* 0x0000b8070e0075a7 */ /* 0x001064000802017f */
[----:B-1----:R-:W-:Y:S05]  /*9760*/  @!P1 NANOSLEEP.SYNCS 0x989680 ;  /* 0x009896800000995d */ /* 0x002fea0003900000 */
[----:B------:R-:W1:Y:S02]  /*9770*/  @!P1 SYNCS.PHASECHK.TRANS64 P1, [R14+URZ+0xb8], R7 ;  /* 0x0000b8070e0095a7 */ /* 0x000e64000802007f */
[----:B-1----:R-:W-:Y:S05]  /*9780*/  @!P1 BRA `(.L_x_219) ;  /* 0xfffffffc00f09947 */ /* 0x002fea000383ffff */
[----:B------:R-:W-:Y:S05]  /*9790*/  BRA `(.L_x_258) ;  /* 0xffffffe400d47947 */ /* 0x000fea000383ffff */
.L_x_228:
[----:B------:R-:W-:Y:S01]  /*97a0*/  BSSY B0, `(.L_x_259) ;  /* 0x0000006000007945 */ /* 0x000fe20003800000 */
[----:B------:R-:W-:-:S07]  /*97b0*/  IMAD.MOV.U32 R15, RZ, RZ, -0x1 ;  /* 0xffffffffff0f7424 */ /* 0x000fce00078e00ff */
[----:B------:R-:W-:Y:S05]  /*97c0*/  WARPSYNC.COLLECTIVE R15, `(.L_x_260) ;  /* 0x000000000f0c7348 */ /* 0x000fea0003c00000 */
[----:B------:R-:W-:Y:S02]  /*97d0*/  ELECT P6, UR62, PT ;  /* 0x00000000003e782f */ /* 0x000fe400038c0000 */
[----:B------:R-:W-:Y:S01]  /*97e0*/  MOV R14, UR62 ;  /* 0x0000003e000e7c02 */ /* 0x000fe20008000f00 */
[----:B------:R-:W-:Y:S10]  /*97f0*/  ENDCOLLECTIVE ;  /* 0x000000000000791b */ /* 0x000ff40003800000 */
.L_x_260:
[----:B------:R-:W-:Y:S05]  /*9800*/  BSYNC B0 ;  /* 0x0000000000007941 */ /* 0x000fea0003800000 */
.L_x_259:
[----:B------:R-:W-:Y:S05]  /*9810*/  BRA `(.L_x_261) ;  /* 0xfffffff000247947 */ /* 0x000fea000383ffff */
.L_x_232:
[----:B0-----:R0:W1:Y:S02]  /*9820*/  SYNCS.PHASECHK.TRANS64.TRYWAIT P0, [R7+URZ], R2 ;  /* 0x00000002070075a7 */ /* 0x001064000800017f */
[----:B-1----:R-:W-:Y:S05]  /*9830*/  @!P0 NANOSLEEP.SYNCS 0x989680 ;  /* 0x009896800000895d */ /* 0x002fea0003900000 */
[----:B------:R-:W1:Y:S02]  /*9840*/  @!P0 SYNCS.PHASECHK.TRANS64 P0, [R7+URZ], R2 ;  /* 0x00000002070085a7 */ /* 0x000e64000800007f */
[----:B-1----:R-:W-:Y:S05]  /*9850*/  @!P0 BRA `(.L_x_232) ;  /* 0xfffffffc00f08947 */ /* 0x002fea000383ffff */
[----:B------:R-:W-:Y:S05]  /*9860*/  BRA `(.L_x_262) ;  /* 0xfffffff000647947 */ /* 0x000fea000383ffff */
.L_x_233:
[----:B0-----:R0:W1:Y:S02]  /*9870*/  SYNCS.PHASECHK.TRANS64.TRYWAIT P0, [R9+URZ], R4 ;  /* 0x00000004090075a7 */ /* 0x001064000800017f */
[----:B-1----:R-:W-:Y:S05]  /*9880*/  @!P0 NANOSLEEP.SYNCS 0x989680 ;  /* 0x009896800000895d */ /* 0x002fea0003900000 */
[----:B------:R-:W1:Y:S02]  /*9890*/  @!P0 SYNCS.PHASECHK.TRANS64 P0, [R9+URZ], R4 ;  /* 0x00000004090085a7 */ /* 0x000e64000800007f */
[----:B-1----:R-:W-:Y:S05]  /*98a0*/  @!P0 BRA `(.L_x_233) ;  /* 0xfffffffc00f08947 */ /* 0x002fea000383ffff */
[----:B------:R-:W-:Y:S05]  /*98b0*/  BRA `(.L_x_263) ;  /* 0xfffffff000747947 */ /* 0x000fea000383ffff */
.L_x_234:
[----:B0-----:R0:W1:Y:S02]  /*98c0*/  SYNCS.PHASECHK.TRANS64.TRYWAIT P0, [R6+URZ], R5 ;  /* 0x00000005060075a7 */ /* 0x001064000800017f */
[----:B-1----:R-:W-:Y:S05]  /*98d0*/  @!P0 NANOSLEEP.SYNCS 0x989680 ;  /* 0x009896800000895d */ /* 0x002fea0003900000 */
[----:B------:R-:W1:Y:S02]  /*98e0*/  @!P0 SYNCS.PHASECHK.TRANS64 P0, [R6+URZ], R5 ;  /* 0x00000005060085a7 */ /* 0x000e64000800007f */
[----:B-1----:R-:W-:Y:S05]  /*98f0*/  @!P0 BRA `(.L_x_234) ;  /* 0xfffffffc00f08947 */ /* 0x002fea000383ffff */
[----:B------:R-:W-:Y:S05]  /*9900*/  BRA `(.L_x_264) ;  /* 0xfffffff000847947 */ /* 0x000fea000383ffff */
.L_x_235:
[----:B0-----:R0:W1:Y:S02]  /*9910*/  SYNCS.PHASECHK.TRANS64.TRYWAIT P0, [R9+URZ], R4 ;  /* 0x00000004090075a7 */ /* 0x001064000800017f */
[----:B-1----:R-:W-:Y:S05]  /*9920*/  @!P0 NANOSLEEP.SYNCS 0x989680 ;  /* 0x009896800000895d */ /* 0x002fea0003900000 */
[----:B------:R-:W1:Y:S02]  /*9930*/  @!P0 SYNCS.PHASECHK.TRANS64 P0, [R9+URZ], R4 ;  /* 0x00000004090085a7 */ /* 0x000e64000800007f */
[----:B-1----:R-:W-:Y:S05]  /*9940*/  @!P0 BRA `(.L_x_235) ;  /* 0xfffffffc00f08947 */ /* 0x002fea000383ffff */
[----:B------:R-:W-:Y:S05]  /*9950*/  BRA `(.L_x_265) ;  /* 0xfffffff000947947 */ /* 0x000fea000383ffff */
.L_x_236:
[----:B0-----:R0:W1:Y:S02]  /*9960*/  SYNCS.PHASECHK.TRANS64.TRYWAIT P0, [R6+URZ], R5 ;  /* 0x00000005060075a7 */ /* 0x001064000800017f */
[----:B-1----:R-:W-:Y:S05]  /*9970*/  @!P0 NANOSLEEP.SYNCS 0x989680 ;  /* 0x009896800000895d */ /* 0x002fea0003900000 */
[----:B------:R-:W1:Y:S02]  /*9980*/  @!P0 SYNCS.PHASECHK.TRANS64 P0, [R6+URZ], R5 ;  /* 0x00000005060085a7 */ /* 0x000e64000800007f */
[----:B-1----:R-:W-:Y:S05]  /*9990*/  @!P0 BRA `(.L_x_236) ;  /* 0xfffffffc00f08947 */ /* 0x002fea000383ffff */
[----:B------:R-:W-:Y:S05]  /*99a0*/  BRA `(.L_x_266) ;  /* 0xfffffff000a47947 */ /* 0x000fea000383ffff */
.L_x_237:
[----:B0-----:R0:W1:Y:S02]  /*99b0*/  SYNCS.PHASECHK.TRANS64.TRYWAIT P0, [R9+URZ], R4 ;  /* 0x00000004090075a7 */ /* 0x001064000800017f */
[----:B-1----:R-:W-:Y:S05]  /*99c0*/  @!P0 NANOSLEEP.SYNCS 0x989680 ;  /* 0x009896800000895d */ /* 0x002fea0003900000 */
[----:B------:R-:W1:Y:S02]  /*99d0*/  @!P0 SYNCS.PHASECHK.TRANS64 P0, [R9+URZ], R4 ;  /* 0x00000004090085a7 */ /* 0x000e64000800007f */
[----:B-1----:R-:W-:Y:S05]  /*99e0*/  @!P0 BRA `(.L_x_237) ;  /* 0xfffffffc00f08947 */ /* 0x002fea000383ffff */
[----:B------:R-:W-:Y:S05]  /*99f0*/  BRA `(.L_x_267) ;  /* 0xfffffff000b47947 */ /* 0x000fea000383ffff */
.L_x_238:
[----:B0-----:R0:W1:Y:S02]  /*9a00*/  SYNCS.PHASECHK.TRANS64.TRYWAIT P0, [R6+URZ], R5 ;  /* 0x00000005060075a7 */ /* 0x001064000800017f */
[----:B-1----:R-:W-:Y:S05]  /*9a10*/  @!P0 NANOSLEEP.SYNCS 0x989680 ;  /* 0x009896800000895d */ /* 0x002fea0003900000 */
[----:B------:R-:W1:Y:S02]  /*9a20*/  @!P0 SYNCS.PHASECHK.TRANS64 P0, [R6+URZ], R5 ;  /* 0x00000005060085a7 */ /* 0x000e64000800007f */
[----:B-1----:R-:W-:Y:S05]  /*9a30*/  @!P0 BRA `(.L_x_238) ;  /* 0xfffffffc00f08947 */ /* 0x002fea000383ffff */
[----:B------:R-:W-:Y:S05]  /*9a40*/  BRA `(.L_x_268) ;  /* 0xfffffff000c47947 */ /* 0x000fea000383ffff */
.L_x_239:
[----:B0-----:R0:W1:Y:S02]  /*9a50*/  SYNCS.PHASECHK.TRANS64.TRYWAIT P0, [R9+URZ], R4 ;  /* 0x00000004090075a7 */ /* 0x001064000800017f */
[----:B-1----:R-:W-:Y:S05]  /*9a60*/  @!P0 NANOSLEEP.SYNCS 0x989680 ;  /* 0x009896800000895d */ /* 0x002fea0003900000 */
[----:B------:R-:W1:Y:S02]  /*9a70*/  @!P0 SYNCS.PHASECHK.TRANS64 P0, [R9+URZ], R4 ;  /* 0x00000004090085a7 */ /* 0x000e64000800007f */
[----:B-1----:R-:W-:Y:S05]  /*9a80*/  @!P0 BRA `(.L_x_239) ;  /* 0xfffffffc00f08947 */ /* 0x002fea000383ffff */
[----:B------:R-:W-:Y:S05]  /*9a90*/  BRA `(.L_x_269) ;  /* 0xfffffff000d47947 */ /* 0x000fea000383ffff */
.L_x_240:
[----:B0-----:R0:W1:Y:S02]  /*9aa0*/  SYNCS.PHASECHK.TRANS64.TRYWAIT P0, [R6+URZ], R5 ;  /* 0x00000005060075a7 */ /* 0x001064000800017f */
[----:B-1----:R-:W-:Y:S05]  /*9ab0*/  @!P0 NANOSLEEP.SYNCS 0x989680 ;  /* 0x009896800000895d */ /* 0x002fea0003900000 */
[----:B------:R-:W1:Y:S02]  /*9ac0*/  @!P0 SYNCS.PHASECHK.TRANS64 P0, [R6+URZ], R5 ;  /* 0x00000005060085a7 */ /* 0x000e64000800007f */
[----:B-1----:R-:W-:Y:S05]  /*9ad0*/  @!P0 BRA `(.L_x_240) ;  /* 0xfffffffc00f08947 */ /* 0x002fea000383ffff */
[----:B------:R-:W-:Y:S05]  /*9ae0*/  BRA `(.L_x_270) ;  /* 0xfffffff000e47947 */ /* 0x000fea000383ffff */
.L_x_241:
[----:B0-----:R0:W1:Y:S02]  /*9af0*/  SYNCS.PHASECHK.TRANS64.TRYWAIT P0, [R9+URZ], R4 ;  /* 0x00000004090075a7 */ /* 0x001064000800017f */
[----:B-1----:R-:W-:Y:S05]  /*9b00*/  @!P0 NANOSLEEP.SYNCS 0x989680 ;  /* 0x009896800000895d */ /* 0x002fea0003900000 */
[----:B------:R-:W1:Y:S02]  /*9b10*/  @!P0 SYNCS.PHASECHK.TRANS64 P0, [R9+URZ], R4 ;  /* 0x00000004090085a7 */ /* 0x000e64000800007f */
[----:B-1----:R-:W-:Y:S05]  /*9b20*/  @!P0 BRA `(.L_x_241) ;  /* 0xfffffffc00f08947 */ /* 0x002fea000383ffff */
[----:B------:R-:W-:Y:S05]  /*9b30*/  BRA `(.L_x_271) ;  /* 0xfffffff000f47947 */ /* 0x000fea000383ffff */
.L_x_242:
[----:B0-----:R0:W1:Y:S02]  /*9b40*/  SYNCS.PHASECHK.TRANS64.TRYWAIT P0, [R6+URZ], R5 ;  /* 0x00000005060075a7 */ /* 0x001064000800017f */
[----:B-1----:R-:W-:Y:S05]  /*9b50*/  @!P0 NANOSLEEP.SYNCS 0x989680 ;  /* 0x009896800000895d */ /* 0x002fea0003900000 */
[----:B------:R-:W1:Y:S02]  /*9b60*/  @!P0 SYNCS.PHASECHK.TRANS64 P0, [R6+URZ], R5 ;  /* 0x00000005060085a7 */ /* 0x000e64000800007f */
[----:B-1----:R-:W-:Y:S05]  /*9b70*/  @!P0 BRA `(.L_x_242) ;  /* 0xfffffffc00f08947 */ /* 0x002fea000383ffff */
[----:B------:R-:W-:Y:S05]  /*9b80*/  BRA `(.L_x_272) ;  /* 0xfffffff400047947 */ /* 0x000fea000383ffff */
.L_x_243:
[----:B0-----:R0:W1:Y:S02]  /*9b90*/  SYNCS.PHASECHK.TRANS64.TRYWAIT P0, [R9+URZ], R4 ;  /* 0x00000004090075a7 */ /* 0x001064000800017f */
[----:B-1----:R-:W-:Y:S05]  /*9ba0*/  @!P0 NANOSLEEP.SYNCS 0x989680 ;  /* 0x009896800000895d */ /* 0x002fea0003900000 */
[----:B------:R-:W1:Y:S02]  /*9bb0*/  @!P0 SYNCS.PHASECHK.TRANS64 P0, [R9+URZ], R4 ;  /* 0x00000004090085a7 */ /* 0x000e64000800007f */
[----:B-1----:R-:W-:Y:S05]  /*9bc0*/  @!P0 BRA `(.L_x_243) ;  /* 0xfffffffc00f08947 */ /* 0x002fea000383ffff */
[----:B------:R-:W-:Y:S05]  /*9bd0*/  BRA `(.L_x_273) ;  /* 0xfffffff400147947 */ /* 0x000fea000383ffff */
.L_x_244:
[----:B0-----:R0:W1:Y:S02]  /*9be0*/  SYNCS.PHASECHK.TRANS64.TRYWAIT P0, [R6+URZ], R5 ;  /* 0x00000005060075a7 */ /* 0x001064000800017f */
[----:B-1----:R-:W-:Y:S05]  /*9bf0*/  @!P0 NANOSLEEP.SYNCS 0x989680 ;  /* 0x009896800000895d */ /* 0x002fea0003900000 */
[----:B------:R-:W1:Y:S02]  /*9c00*/  @!P0 SYNCS.PHASECHK.TRANS64 P0, [R6+URZ], R5 ;  /* 0x00000005060085a7 */ /* 0x000e64000800007f */
[----:B-1----:R-:W-:Y:S05]  /*9c10*/  @!P0 BRA `(.L_x_244) ;  /* 0xfffffffc00f08947 */ /* 0x002fea000383ffff */
[----:B------:R-:W-:Y:S05]  /*9c20*/  BRA `(.L_x_274) ;  /* 0xfffffff400247947 */ /* 0x000fea000383ffff */
.L_x_245:
[----:B0-----:R0:W1:Y:S02]  /*9c30*/  SYNCS.PHASECHK.TRANS64.TRYWAIT P0, [R9+URZ], R4 ;  /* 0x00000004090075a7 */ /* 0x001064000800017f */
[----:B-1----:R-:W-:Y:S05]  /*9c40*/  @!P0 NANOSLEEP.SYNCS 0x989680 ;  /* 0x009896800000895d */ /* 0x002fea0003900000 */
[----:B------:R-:W1:Y:S02]  /*9c50*/  @!P0 SYNCS.PHASECHK.TRANS64 P0, [R9+URZ], R4 ;  /* 0x00000004090085a7 */ /* 0x000e64000800007f */
[----:B-1----:R-:W-:Y:S05]  /*9c60*/  @!P0 BRA `(.L_x_245) ;  /* 0xfffffffc00f08947 */ /* 0x002fea000383ffff */
[----:B------:R-:W-:Y:S05]  /*9c70*/  BRA `(.L_x_275) ;  /* 0xfffffff400347947 */ /* 0x000fea000383ffff */
.L_x_246:
[----:B0-----:R0:W1:Y:S02]  /*9c80*/  SYNCS.PHASECHK.TRANS64.TRYWAIT P0, [R6+URZ], R5 ;  /* 0x00000005060075a7 */ /* 0x001064000800017f */
[----:B-1----:R-:W-:Y:S05]  /*9c90*/  @!P0 NANOSLEEP.SYNCS 0x989680 ;  /* 0x009896800000895d */ /* 0x002fea0003900000 */
[----:B------:R-:W1:Y:S02]  /*9ca0*/  @!P0 SYNCS.PHASECHK.TRANS64 P0, [R6+URZ], R5 ;  /* 0x00000005060085a7 */ /* 0x000e64000800007f */
[----:B-1----:R-:W-:Y:S05]  /*9cb0*/  @!P0 BRA `(.L_x_246) ;  /* 0xfffffffc00f08947 */ /* 0x002fea000383ffff */
[----:B------:R-:W-:Y:S05]  /*9cc0*/  BRA `(.L_x_276) ;  /* 0xfffffff400447947 */ /* 0x000fea000383ffff */
.L_x_247:
[----:B0-----:R0:W1:Y:S02]  /*9cd0*/  SYNCS.PHASECHK.TRANS64.TRYWAIT P0, [R9+URZ], R4 ;  /* 0x00000004090075a7 */ /* 0x001064000800017f */
[----:B-1----:R-:W-:Y:S05]  /*9ce0*/  @!P0 NANOSLEEP.SYNCS 0x989680 ;  /* 0x009896800000895d */ /* 0x002fea0003900000 */
[----:B------:R-:W1:Y:S02]  /*9cf0*/  @!P0 SYNCS.PHASECHK.TRANS64 P0, [R9+URZ], R4 ;  /* 0x00000004090085a7 */ /* 0x000e64000800007f */
[----:B-1----:R-:W-:Y:S05]  /*9d00*/  @!P0 BRA `(.L_x_247) ;  /* 0xfffffffc00f08947 */ /* 0x002fea000383ffff */
[----:B------:R-:W-:Y:S05]  /*9d10*/  BRA `(.L_x_277) ;  /* 0xfffffff400547947 */ /* 0x000fea000383ffff */
.L_x_248:
[----:B0-----:R0:W1:Y:S02]  /*9d20*/  SYNCS.PHASECHK.TRANS64.TRYWAIT P0, [R6+URZ], R5 ;  /* 0x00000005060075a7 */ /* 0x001064000800017f */
[----:B-1----:R-:W-:Y:S05]  /*9d30*/  @!P0 NANOSLEEP.SYNCS 0x989680 ;  /* 0x009896800000895d */ /* 0x002fea0003900000 */
[----:B------:R-:W1:Y:S02]  /*9d40*/  @!P0 SYNCS.PHASECHK.TRANS64 P0, [R6+URZ], R5 ;  /* 0x00000005060085a7 */ /* 0x000e64000800007f */
[----:B-1----:R-:W-:Y:S05]  /*9d50*/  @!P0 BRA `(.L_x_248) ;  /* 0xfffffffc00f08947 */ /* 0x002fea000383ffff */
[----:B------:R-:W-:Y:S05]  /*9d60*/  BRA `(.L_x_278) ;  /* 0xfffffff400647947 */ /* 0x000fea000383ffff */
.L_x_249:
[----:B0-----:R0:W1:Y:S02]  /*9d70*/  SYNCS.PHASECHK.TRANS64.TRYWAIT P0, [R9+URZ], R4 ;  /* 0x00000004090075a7 */ /* 0x001064000800017f */
[----:B-1----:R-:W-:Y:S05]  /*9d80*/  @!P0 NANOSLEEP.SYNCS 0x989680 ;  /* 0x009896800000895d */ /* 0x002fea0003900000 */
[----:B------:R-:W1:Y:S02]  /*9d90*/  @!P0 SYNCS.PHASECHK.TRANS64 P0, [R9+URZ], R4 ;  /* 0x00000004090085a7 */ /* 0x000e64000800007f */
[----:B-1----:R-:W-:Y:S05]  /*9da0*/  @!P0 BRA `(.L_x_249) ;  /* 0xfffffffc00f08947 */ /* 0x002fea000383ffff */
[----:B------:R-:W-:Y:S05]  /*9db0*/  BRA `(.L_x_279) ;  /* 0xfffffff400747947 */ /* 0x000fea000383ffff */
.L_x_250:
[----:B0-----:R0:W1:Y:S02]  /*9dc0*/  SYNCS.PHASECHK.TRANS64.TRYWAIT P0, [R6+URZ], R5 ;  /* 0x00000005060075a7 */ /* 0x001064000800017f */
[----:B-1----:R-:W-:Y:S05]  /*9dd0*/  @!P0 NANOSLEEP.SYNCS 0x989680 ;  /* 0x009896800000895d */ /* 0x002fea0003900000 */
[----:B------:R-:W1:Y:S02]  /*9de0*/  @!P0 SYNCS.PHASECHK.TRANS64 P0, [R6+URZ], R5 ;  /* 0x00000005060085a7 */ /* 0x000e64000800007f */
[----:B-1----:R-:W-:Y:S05]  /*9df0*/  @!P0 BRA `(.L_x_250) ;  /* 0xfffffffc00f08947 */ /* 0x002fea000383ffff */
[----:B------:R-:W-:Y:S05]  /*9e00*/  BRA `(.L_x_280) ;  /* 0xfffffff400847947 */ /* 0x000fea000383ffff */
.L_x_251:
[----:B0-----:R0:W1:Y:S02]  /*9e10*/  SYNCS.PHASECHK.TRANS64.TRYWAIT P0, [R9+URZ], R4 ;  /* 0x00000004090075a7 */ /* 0x001064000800017f */
[----:B-1----:R-:W-:Y:S05]  /*9e20*/  @!P0 NANOSLEEP.SYNCS 0x989680 ;  /* 0x009896800000895d */ /* 0x002fea0003900000 */
[----:B------:R-:W1:Y:S02]  /*9e30*/  @!P0 SYNCS.PHASECHK.TRANS64 P0, [R9+URZ], R4 ;  /* 0x00000004090085a7 */ /* 0x000e64000800007f */
[----:B-1----:R-:W-:Y:S05]  /*9e40*/  @!P0 BRA `(.L_x_251) ;  /* 0xfffffffc00f08947 */ /* 0x002fea000383ffff */
[----:B------:R-:W-:Y:S05]  /*9e50*/  BRA `(.L_x_281) ;  /* 0xfffffff400947947 */ /* 0x000fea000383ffff */
.L_x_252:
[----:B0-----:R0:W1:Y:S02]  /*9e60*/  SYNCS.PHASECHK.TRANS64.TRYWAIT P0, [R6+URZ], R5 ;  /* 0x00000005060075a7 */ /* 0x001064000800017f */
[----:B-1----:R-:W-:Y:S05]  /*9e70*/  @!P0 NANOSLEEP.SYNCS 0x989680 ;  /* 0x009896800000895d */ /* 0x002fea0003900000 */
[----:B------:R-:W1:Y:S02]  /*9e80*/  @!P0 SYNCS.PHASECHK.TRANS64 P0, [R6+URZ], R5 ;  /* 0x00000005060085a7 */ /* 0x000e64000800007f */
[----:B-1----:R-:W-:Y:S05]  /*9e90*/  @!P0 BRA `(.L_x_252) ;  /* 0xfffffffc00f08947 */ /* 0x002fea000383ffff */
[----:B------:R-:W-:Y:S05]  /*9ea0*/  BRA `(.L_x_282) ;  /* 0xfffffff400a47947 */ /* 0x000fea000383ffff */
.L_x_253:
[----:B-1----:R1:W2:Y:S02]  /*9eb0*/  SYNCS.PHASECHK.TRANS64.TRYWAIT P0, [R9+URZ], R4 ;  /* 0x00000004090075a7 */ /* 0x0022a4000800017f */
[----:B--2---:R-:W-:Y:S05]  /*9ec0*/  @!P0 NANOSLEEP.SYNCS 0x989680 ;  /* 0x009896800000895d */ /* 0x004fea0003900000 */
[----:B------:R-:W2:Y:S02]  /*9ed0*/  @!P0 SYNCS.PHASECHK.TRANS64 P0, [R9+URZ], R4 ;  /* 0x00000004090085a7 */ /* 0x000ea4000800007f */
[----:B--2---:R-:W-:Y:S05]  /*9ee0*/  @!P0 BRA `(.L_x_253) ;  /* 0xfffffffc00f08947 */ /* 0x004fea000383ffff */
[----:B------:R-:W-:Y:S05]  /*9ef0*/  BRA `(.L_x_283) ;  /* 0xfffffff400ac7947 */ /* 0x000fea000383ffff */
.L_x_284:
[----:B------:R-:W-:-:S00]  /*9f00*/  BRA `(.L_x_284) ;  /* 0xfffffffc00fc7947 */ /* 0x000fc0000383ffff */
[----:B------:R-:W-:-:S00]  /*9f10*/  NOP ;  /* 0x0000000000007918 */ /* 0x000fc00000000000 */
        /* <DEDUP_REMOVED lines=14> */
.L_x_285:


//--------------------- .nv.global.init           --------------------------
	.section	.nv.global.init,"aw",@progbits
.nv.global.init:
	.type		$str$22,@object
	.size		$str$22,($str$23 - $str$22)
$str$22:
        /*0000*/ 	.byte	0x6b, 0x5f, 0x74, 0x69, 0x6c, 0x65, 0x5f, 0x63, 0x6f, 0x75, 0x6e, 0x74, 0x20, 0x3e, 0x3d, 0x20
        /*0010*/ 	.byte	0x31, 0x00
	.type		$str$23,@object
	.size		$str$23,(__unnamed_1 - $str$23)
$str$23:
        /*0012*/ 	.byte	0x2f, 0x74, 0x6d, 0x70, 0x2f, 0x63, 0x75, 0x74, 0x6c, 0x61, 0x73, 0x73, 0x5f, 0x73, 0x77, 0x65
        /*0022*/ 	.byte	0x65, 0x70, 0x5f, 0x73, 0x72, 0x63, 0x2f, 0x69, 0x6e, 0x63, 0x6c, 0x75, 0x64, 0x65, 0x2f, 0x63
        /*0032*/ 	.byte	0x75, 0x74, 0x6c, 0x61, 0x73, 0x73, 0x2f, 0x67, 0x65, 0x6d, 0x6d, 0x2f, 0x63, 0x6f, 0x6c, 0x6c
        /*0042*/ 	.byte	0x65, 0x63, 0x74, 0x69, 0x76, 0x65, 0x2f, 0x73, 0x6d, 0x39, 0x30, 0x5f, 0x6d, 0x6d, 0x61, 0x5f
        /*0052*/ 	.byte	0x74, 0x6d, 0x61, 0x5f, 0x67, 0x6d, 0x6d, 0x61, 0x5f, 0x73, 0x73, 0x5f, 0x77, 0x61, 0x72, 0x70
        /*0062*/ 	.byte	0x73, 0x70, 0x65, 0x63, 0x69, 0x61, 0x6c, 0x69, 0x7a, 0x65, 0x64, 0x2e, 0x68, 0x70, 0x70, 0x00
	.type		__unnamed_1,@object
	.size		__unnamed_1,(.L_0 - __unnamed_1)
__unnamed_1:
        /*0072*/ 	.byte	0x76, 0x6f, 0x69, 0x64, 0x20, 0x63, 0x75, 0x74, 0x6c, 0x61, 0x73, 0x73, 0x3a, 0x3a, 0x67, 0x65
        /* <DEDUP_REMOVED lines=171> */
        /*0b32*/ 	.byte	0x75, 0x74, 0x65, 0x3a, 0x3a, 0x69, 0x64, 0x65, 0x6e, 0x74, 0x69, 0x74, 0x79, 0x5d, 0x00
.L_0:


//--------------------- .nv.shared._ZN7cutlass13device_kernelINS_4gemm6kernel13GemmUniversalIN4cute5tupleIJiiiiEEENS1_10collective13CollectiveMmaINS1_34MainloopSm90TmaGmmaWarpSpecializedILi23ENS5_IJNS4_1CILi1EEESB_SB_EEENS1_35KernelTmaWarpSpecializedCooperativeEEENS5_IJNSA_ILi128EEENSA_ILi176EEENSA_ILi32EEEEEEaNS5_IJlSB_lEEEaSJ_NS4_8TiledMMAINS4_8MMA_AtomIJNS4_4SM904GMMA26MMA_64x16x32_S32S8S8_SS_TNEEEENS4_6LayoutINS5_IJNSA_ILi2EEESB_SB_EEENS5_IJSB_NSA_ILi0EEEST_EEEEENS5_IJNS4_10UnderscoreESW_SW_EEEEENS4_13SM90_TMA_LOADENS4_14ComposedLayoutINS4_7SwizzleILi1ELi4ELi3EEENS4_18smem_ptr_flag_bitsILi8EEENSQ_INS5_IJNSA_ILi8EEESH_EEENS5_IJSH_SB_EEEEEEEvNS4_8identityESZ_S19_vS1A_EENS_8epilogue10collective6detail29Sm90TmaWarpSpecializedAdapterINS1D_15DefaultEpilogueIaSJ_SJ_NS1C_6thread17LinearCombinationIaLi1EiiLNS1H_9ScaleType4KindE0ELNS_15FloatRoundStyleE2EaEENS1_15EpilogueDefaultEEEEEvvEEEEvNT_6ParamsE --------------------------
	.section	.nv.shared._ZN7cutlass13device_kernelINS_4gemm6kernel13GemmUniversalIN4cute5tupleIJiiiiEEENS1_10collective13CollectiveMmaINS1_34MainloopSm90TmaGmmaWarpSpecializedILi23ENS5_IJNS4_1CILi1EEESB_SB_EEENS1_35KernelTmaWarpSpecializedCooperativeEEENS5_IJNSA_ILi128EEENSA_ILi176EEENSA_ILi32EEEEEEaNS5_IJlSB_lEEEaSJ_NS4_8TiledMMAINS4_8MMA_AtomIJNS4_4SM904GMMA26MMA_64x16x32_S32S8S8_SS_TNEEEENS4_6LayoutINS5_IJNSA_ILi2EEESB_SB_EEENS5_IJSB_NSA_ILi0EEEST_EEEEENS5_IJNS4_10UnderscoreESW_SW_EEEEENS4_13SM90_TMA_LOADENS4_14ComposedLayoutINS4_7SwizzleILi1ELi4ELi3EEENS4_18smem_ptr_flag_bitsILi8EEENSQ_INS5_IJNSA_ILi8EEESH_EEENS5_IJSH_SB_EEEEEEEvNS4_8identityESZ_S19_vS1A_EENS_8epilogue10collective6detail29Sm90TmaWarpSpecializedAdapterINS1D_15DefaultEpilogueIaSJ_SJ_NS1C_6thread17LinearCombinationIaLi1EiiLNS1H_9ScaleType4KindE0ELNS_15FloatRoundStyleE2EaEENS1_15EpilogueDefaultEEEEEvvEEEEvNT_6ParamsE,"aw",@nobits
	.sectionflags	@""
	.align	16
	.zero		1024


//--------------------- .nv.shared.reserved.0     --------------------------
	.section	.nv.shared.reserved.0,"aw",@nobits
	.weak		__nv_reservedSMEM_offset_0_alias
	.size		__nv_reservedSMEM_offset_0_alias, 0, 0
	.other		__nv_reservedSMEM_offset_0_alias,@"STO_CUDA_RESERVED_SHARED STV_DEFAULT"
__nv_reservedSMEM_offset_0_alias:
	.zero		0


//--------------------- .nv.global                --------------------------
	.section	.nv.global,"aw",@nobits
.nv.global:
	.type		_ZN40_INTERNAL_3c9981f2_4_k_cu_a7769179_120434cute1_E,@object
	.size		_ZN40_INTERNAL_3c9981f2_4_k_cu_a7769179_120434cute1_E,(_ZN40_INTERNAL_3c9981f2_4_k_cu_a7769179_120434cuda3std3__45__cpo6cbeginE - _ZN40_INTERNAL_3c9981f2_4_k_cu_a7769179_120434cute1_E)
_ZN40_INTERNAL_3c9981f2_4_k_cu_a7769179_120434cute1_E:
	.zero		1
	.type		_ZN40_INTERNAL_3c9981f2_4_k_cu_a7769179_120434cuda3std3__45__cpo6cbeginE,@object
	.size		_ZN40_INTERNAL_3c9981f2_4_k_cu_a7769179_120434cuda3std3__45__cpo6cbeginE,(_ZN40_INTERNAL_3c9981f2_4_k_cu_a7769179_120434cuda3std3__48in_placeE - _ZN40_INTERNAL_3c9981f2_4_k_cu_a7769179_120434cuda3std3__45__cpo6cbeginE)
_ZN40_INTERNAL_3c9981f2_4_k_cu_a7769179_120434cuda3std3__45__cpo6cbeginE:
	.zero		1
	.type		_ZN40_INTERNAL_3c9981f2_4_k_cu_a7769179_120434cuda3std3__48in_placeE,@object
	.size		_ZN40_INTERNAL_3c9981f2_4_k_cu_a7769179_120434cuda3std3__48in_placeE,(_ZN40_INTERNAL_3c9981f2_4_k_cu_a7769179_120434cuda3std6ranges3__45__cpo9iter_moveE - _ZN40_INTERNAL_3c9981f2_4_k_cu_a7769179_120434cuda3std3__48in_placeE)
_ZN40_INTERNAL_3c9981f2_4_k_cu_a7769179_120434cuda3std3__48in_placeE:
	.zero		1
	.type		_ZN40_INTERNAL_3c9981f2_4_k_cu_a7769179_120434cuda3std6ranges3__45__cpo9iter_moveE,@object
	.size		_ZN40_INTERNAL_3c9981f2_4_k_cu_a7769179_120434cuda3std6ranges3__45__cpo9iter_moveE,(_ZN40_INTERNAL_3c9981f2_4_k_cu_a7769179_120434cuda3std3__45__cpo5beginE - _ZN40_INTERNAL_3c9981f2_4_k_cu_a7769179_120434cuda3std6ranges3__45__cpo9iter_moveE)
_ZN40_INTERNAL_3c9981f2_4_k_cu_a7769179_120434cuda3std6ranges3__45__cpo9iter_moveE:
	.zero		1
	.type		_ZN40_INTERNAL_3c9981f2_4_k_cu_a7769179_120434cuda3std3__45__cpo5beginE,@object
	.size		_ZN40_INTERNAL_3c9981f2_4_k_cu_a7769179_120434cuda3std3__45__cpo5beginE,(_ZN40_INTERNAL_3c9981f2_4_k_cu_a7769179_120434cuda3std3__442_GLOBAL__N__3c9981f2_4_k_cu_a7769179_120436ignoreE - _ZN40_INTERNAL_3c9981f2_4_k_cu_a7769179_120434cuda3std3__45__cpo5beginE)
_ZN40_INTERNAL_3c9981f2_4_k_cu_a7769179_120434cuda3std3__45__cpo5beginE:
	.zero		1
	.type		_ZN40_INTERNAL_3c9981f2_4_k_cu_a7769179_120434cuda3std3__442_GLOBAL__N__3c9981f2_4_k_cu_a7769179_120436ignoreE,@object
	.size		_ZN40_INTERNAL_3c9981f2_4_k_cu_a7769179_120434cuda3std3__442_GLOBAL__N__3c9981f2_4_k_cu_a7769179_120436ignoreE,(_ZN40_INTERNAL_3c9981f2_4_k_cu_a7769179_120434cute7productE - _ZN40_INTERNAL_3c9981f2_4_k_cu_a7769179_120434cuda3std3__442_GLOBAL__N__3c9981f2_4_k_cu_a7769179_120436ignoreE)
_ZN40_INTERNAL_3c9981f2_4_k_cu_a7769179_120434cuda3std3__442_GLOBAL__N__3c9981f2_4_k_cu_a7769179_120436ignoreE:
	.zero		1
	.type		_ZN40_INTERNAL_3c9981f2_4_k_cu_a7769179_120434cute7productE,@object
	.size		_ZN40_INTERNAL_3c9981f2_4_k_cu_a7769179_120434cute7productE,(_ZN40_INTERNAL_3c9981f2_4_k_cu_a7769179_120434cuda3std3__45__cpo3endE - _ZN40_INTERNAL_3c9981f2_4_k_cu_a7769179_120434cute7productE)
_ZN40_INTERNAL_3c9981f2_4_k_cu_a7769179_120434cute7productE:
	.zero		1
	.type		_ZN40_INTERNAL_3c9981f2_4_k_cu_a7769179_120434cuda3std3__45__cpo3endE,@object
	.size		_ZN40_INTERNAL_3c9981f2_4_k_cu_a7769179_120434cuda3std3__45__cpo3endE,(_ZN40_INTERNAL_3c9981f2_4_k_cu_a7769179_120434cuda3std3__419piecewise_constructE - _ZN40_INTERNAL_3c9981f2_4_k_cu_a7769179_120434cuda3std3__45__cpo3endE)
_ZN40_INTERNAL_3c9981f2_4_k_cu_a7769179_120434cuda3std3__45__cpo3endE:
	.zero		1
	.type		_ZN40_INTERNAL_3c9981f2_4_k_cu_a7769179_120434cuda3std3__419piecewise_constructE,@object
	.size		_ZN40_INTERNAL_3c9981f2_4_k_cu_a7769179_120434cuda3std3__419piecewise_constructE,(_ZN40_INTERNAL_3c9981f2_4_k_cu_a7769179_120434cuda3std3__45__cpo4cendE - _ZN40_INTERNAL_3c9981f2_4_k_cu_a7769179_120434cuda3std3__419piecewise_constructE)
_ZN40_INTERNAL_3c9981f2_4_k_cu_a7769179_120434cuda3std3__419piecewise_constructE:
	.zero		1
	.type		_ZN40_INTERNAL_3c9981f2_4_k_cu_a7769179_120434cuda3std3__45__cpo4cendE,@object
	.size		_ZN40_INTERNAL_3c9981f2_4_k_cu_a7769179_120434cuda3std3__45__cpo4cendE,(_ZN40_INTERNAL_3c9981f2_4_k_cu_a7769179_120434cuda3std6ranges3__45__cpo4swapE - _ZN40_INTERNAL_3c9981f2_4_k_cu_a7769179_120434cuda3std3__45__cpo4cendE)
_ZN40_INTERNAL_3c9981f2_4_k_cu_a7769179_120434cuda3std3__45__cpo4cendE:
	.zero		1
	.type		_ZN40_INTERNAL_3c9981f2_4_k_cu_a7769179_120434cuda3std6ranges3__45__cpo4swapE,@object
	.size		_ZN40_INTERNAL_3c9981f2_4_k_cu_a7769179_120434cuda3std6ranges3__45__cpo4swapE,(.L_8 - _ZN40_INTERNAL_3c9981f2_4_k_cu_a7769179_120434cuda3std6ranges3__45__cpo4swapE)
_ZN40_INTERNAL_3c9981f2_4_k_cu_a7769179_120434cuda3std6ranges3__45__cpo4swapE:
	.zero		1
.L_8:


//--------------------- .nv.constant0._ZN7cutlass13device_kernelINS_4gemm6kernel13GemmUniversalIN4cute5tupleIJiiiiEEENS1_10collective13CollectiveMmaINS1_34MainloopSm90TmaGmmaWarpSpecializedILi23ENS5_IJNS4_1CILi1EEESB_SB_EEENS1_35KernelTmaWarpSpecializedCooperativeEEENS5_IJNSA_ILi128EEENSA_ILi176EEENSA_ILi32EEEEEEaNS5_IJlSB_lEEEaSJ_NS4_8TiledMMAINS4_8MMA_AtomIJNS4_4SM904GMMA26MMA_64x16x32_S32S8S8_SS_TNEEEENS4_6LayoutINS5_IJNSA_ILi2EEESB_SB_EEENS5_IJSB_NSA_ILi0EEEST_EEEEENS5_IJNS4_10UnderscoreESW_SW_EEEEENS4_13SM90_TMA_LOADENS4_14ComposedLayoutINS4_7SwizzleILi1ELi4ELi3EEENS4_18smem_ptr_flag_bitsILi8EEENSQ_INS5_IJNSA_ILi8EEESH_EEENS5_IJSH_SB_EEEEEEEvNS4_8identityESZ_S19_vS1A_EENS_8epilogue10collective6detail29Sm90TmaWarpSpecializedAdapterINS1D_15DefaultEpilogueIaSJ_SJ_NS1C_6thread17LinearCombinationIaLi1EiiLNS1H_9ScaleType4KindE0ELNS_15FloatRoundStyleE2EaEENS1_15EpilogueDefaultEEEEEvvEEEEvNT_6ParamsE --------------------------
	.section	.nv.constant0._ZN7cutlass13device_kernelINS_4gemm6kernel13GemmUniversalIN4cute5tupleIJiiiiEEENS1_10collective13CollectiveMmaINS1_34MainloopSm90TmaGmmaWarpSpecializedILi23ENS5_IJNS4_1CILi1EEESB_SB_EEENS1_35KernelTmaWarpSpecializedCooperativeEEENS5_IJNSA_ILi128EEENSA_ILi176EEENSA_ILi32EEEEEEaNS5_IJlSB_lEEEaSJ_NS4_8TiledMMAINS4_8MMA_AtomIJNS4_4SM904GMMA26MMA_64x16x32_S32S8S8_SS_TNEEEENS4_6LayoutINS5_IJNSA_ILi2EEESB_SB_EEENS5_IJSB_NSA_ILi0EEEST_EEEEENS5_IJNS4_10UnderscoreESW_SW_EEEEENS4_13SM90_TMA_LOADENS4_14ComposedLayoutINS4_7SwizzleILi1ELi4ELi3EEENS4_18smem_ptr_flag_bitsILi8EEENSQ_INS5_IJNSA_ILi8EEESH_EEENS5_IJSH_SB_EEEEEEEvNS4_8identityESZ_S19_vS1A_EENS_8epilogue10collective6detail29Sm90TmaWarpSpecializedAdapterINS1D_15DefaultEpilogueIaSJ_SJ_NS1C_6thread17LinearCombinationIaLi1EiiLNS1H_9ScaleType4KindE0ELNS_15FloatRoundStyleE2EaEENS1_15EpilogueDefaultEEEEEvvEEEEvNT_6ParamsE,"a",@progbits
	.sectionflags	@""
	.align	4
.nv.constant0._ZN7cutlass13device_kernelINS_4gemm6kernel13GemmUniversalIN4cute5tupleIJiiiiEEENS1_10collective13CollectiveMmaINS1_34MainloopSm90TmaGmmaWarpSpecializedILi23ENS5_IJNS4_1CILi1EEESB_SB_EEENS1_35KernelTmaWarpSpecializedCooperativeEEENS5_IJNSA_ILi128EEENSA_ILi176EEENSA_ILi32EEEEEEaNS5_IJlSB_lEEEaSJ_NS4_8TiledMMAINS4_8MMA_AtomIJNS4_4SM904GMMA26MMA_64x16x32_S32S8S8_SS_TNEEEENS4_6LayoutINS5_IJNSA_ILi2EEESB_SB_EEENS5_IJSB_NSA_ILi0EEEST_EEEEENS5_IJNS4_10UnderscoreESW_SW_EEEEENS4_13SM90_TMA_LOADENS4_14ComposedLayoutINS4_7SwizzleILi1ELi4ELi3EEENS4_18smem_ptr_flag_bitsILi8EEENSQ_INS5_IJNSA_ILi8EEESH_EEENS5_IJSH_SB_EEEEEEEvNS4_8identityESZ_S19_vS1A_EENS_8epilogue10collective6detail29Sm90TmaWarpSpecializedAdapterINS1D_15DefaultEpilogueIaSJ_SJ_NS1C_6thread17LinearCombinationIaLi1EiiLNS1H_9ScaleType4KindE0ELNS_15FloatRoundStyleE2EaEENS1_15EpilogueDefaultEEEEEvvEEEEvNT_6ParamsE:
	.zero		1664


//--------------------- SYMBOLS --------------------------

	.type		.nv.reservedSmem.offset0,@object
	.size		.nv.reservedSmem.offset0,0x4
	.type		__assertfail,@function
